//
// Generated by NVIDIA NVVM Compiler
//
// Compiler Build ID: CL-36424714
// Cuda compilation tools, release 13.0, V13.0.88
// Based on NVVM 20.0.0
//

.version 9.0
.target sm_100
.address_size 64

	// .globl	_Z19gemmBasicKernelFp16PK6__halfS1_PS_iii
// _ZZ24gemmWarpTilingKernelFp16PK6__halfS1_PS_iiiE5aTile has been demoted
// _ZZ24gemmWarpTilingKernelFp16PK6__halfS1_PS_iiiE5bTile has been demoted

.visible .entry _Z19gemmBasicKernelFp16PK6__halfS1_PS_iii(
	.param .u64 .ptr .align 1 _Z19gemmBasicKernelFp16PK6__halfS1_PS_iii_param_0,
	.param .u64 .ptr .align 1 _Z19gemmBasicKernelFp16PK6__halfS1_PS_iii_param_1,
	.param .u64 .ptr .align 1 _Z19gemmBasicKernelFp16PK6__halfS1_PS_iii_param_2,
	.param .u32 _Z19gemmBasicKernelFp16PK6__halfS1_PS_iii_param_3,
	.param .u32 _Z19gemmBasicKernelFp16PK6__halfS1_PS_iii_param_4,
	.param .u32 _Z19gemmBasicKernelFp16PK6__halfS1_PS_iii_param_5
)
{
	.reg .pred 	%p<13>;
	.reg .b16 	%rs<144>;
	.reg .b32 	%r<48>;
	.reg .b32 	%f<2>;
	.reg .b64 	%rd<70>;

	ld.param.u64 	%rd10, [_Z19gemmBasicKernelFp16PK6__halfS1_PS_iii_param_0];
	ld.param.u64 	%rd11, [_Z19gemmBasicKernelFp16PK6__halfS1_PS_iii_param_1];
	ld.param.u64 	%rd9, [_Z19gemmBasicKernelFp16PK6__halfS1_PS_iii_param_2];
	ld.param.u32 	%r27, [_Z19gemmBasicKernelFp16PK6__halfS1_PS_iii_param_3];
	ld.param.u32 	%r25, [_Z19gemmBasicKernelFp16PK6__halfS1_PS_iii_param_4];
	ld.param.u32 	%r26, [_Z19gemmBasicKernelFp16PK6__halfS1_PS_iii_param_5];
	cvta.to.global.u64 	%rd1, %rd11;
	cvta.to.global.u64 	%rd2, %rd10;
	mov.u32 	%r28, %ctaid.x;
	mov.u32 	%r29, %ntid.x;
	mov.u32 	%r30, %tid.x;
	mad.lo.s32 	%r1, %r28, %r29, %r30;
	mov.u32 	%r31, %ctaid.y;
	mov.u32 	%r32, %ntid.y;
	mov.u32 	%r33, %tid.y;
	mad.lo.s32 	%r2, %r31, %r32, %r33;
	setp.ge.s32 	%p1, %r2, %r27;
	setp.ge.s32 	%p2, %r1, %r25;
	or.pred  	%p3, %p1, %p2;
	@%p3 bra 	$L__BB0_15;
	mov.f32 	%f1, 0f00000000;
	// begin inline asm
	{  cvt.rn.f16.f32 %rs143, %f1;}

	// end inline asm
	setp.lt.s32 	%p4, %r26, 1;
	@%p4 bra 	$L__BB0_14;
	mul.lo.s32 	%r3, %r26, %r2;
	and.b32  	%r4, %r26, 15;
	setp.lt.u32 	%p5, %r26, 16;
	mov.b32 	%r44, 0;
	@%p5 bra 	$L__BB0_5;
	and.b32  	%r44, %r26, 2147483632;
	neg.s32 	%r42, %r44;
	shl.b32 	%r7, %r25, 4;
	mul.wide.u32 	%rd12, %r3, 2;
	add.s64 	%rd13, %rd12, %rd2;
	add.s64 	%rd68, %rd13, 16;
	mul.wide.s32 	%rd16, %r25, 2;
	mov.u32 	%r41, %r1;
$L__BB0_4:
	.pragma "nounroll";
	ld.global.u16 	%rs18, [%rd68+-16];
	mul.wide.s32 	%rd14, %r41, 2;
	add.s64 	%rd15, %rd1, %rd14;
	ld.global.u16 	%rs19, [%rd15];
	// begin inline asm
	{fma.rn.f16 %rs17,%rs18,%rs19,%rs143;
}
	// end inline asm
	ld.global.u16 	%rs22, [%rd68+-14];
	add.s64 	%rd17, %rd15, %rd16;
	ld.global.u16 	%rs23, [%rd17];
	// begin inline asm
	{fma.rn.f16 %rs21,%rs22,%rs23,%rs17;
}
	// end inline asm
	ld.global.u16 	%rs26, [%rd68+-12];
	add.s64 	%rd18, %rd17, %rd16;
	ld.global.u16 	%rs27, [%rd18];
	// begin inline asm
	{fma.rn.f16 %rs25,%rs26,%rs27,%rs21;
}
	// end inline asm
	ld.global.u16 	%rs30, [%rd68+-10];
	add.s64 	%rd19, %rd18, %rd16;
	ld.global.u16 	%rs31, [%rd19];
	// begin inline asm
	{fma.rn.f16 %rs29,%rs30,%rs31,%rs25;
}
	// end inline asm
	ld.global.u16 	%rs34, [%rd68+-8];
	add.s64 	%rd20, %rd19, %rd16;
	ld.global.u16 	%rs35, [%rd20];
	// begin inline asm
	{fma.rn.f16 %rs33,%rs34,%rs35,%rs29;
}
	// end inline asm
	ld.global.u16 	%rs38, [%rd68+-6];
	add.s64 	%rd21, %rd20, %rd16;
	ld.global.u16 	%rs39, [%rd21];
	// begin inline asm
	{fma.rn.f16 %rs37,%rs38,%rs39,%rs33;
}
	// end inline asm
	ld.global.u16 	%rs42, [%rd68+-4];
	add.s64 	%rd22, %rd21, %rd16;
	ld.global.u16 	%rs43, [%rd22];
	// begin inline asm
	{fma.rn.f16 %rs41,%rs42,%rs43,%rs37;
}
	// end inline asm
	ld.global.u16 	%rs46, [%rd68+-2];
	add.s64 	%rd23, %rd22, %rd16;
	ld.global.u16 	%rs47, [%rd23];
	// begin inline asm
	{fma.rn.f16 %rs45,%rs46,%rs47,%rs41;
}
	// end inline asm
	ld.global.u16 	%rs50, [%rd68];
	add.s64 	%rd24, %rd23, %rd16;
	ld.global.u16 	%rs51, [%rd24];
	// begin inline asm
	{fma.rn.f16 %rs49,%rs50,%rs51,%rs45;
}
	// end inline asm
	ld.global.u16 	%rs54, [%rd68+2];
	add.s64 	%rd25, %rd24, %rd16;
	ld.global.u16 	%rs55, [%rd25];
	// begin inline asm
	{fma.rn.f16 %rs53,%rs54,%rs55,%rs49;
}
	// end inline asm
	ld.global.u16 	%rs58, [%rd68+4];
	add.s64 	%rd26, %rd25, %rd16;
	ld.global.u16 	%rs59, [%rd26];
	// begin inline asm
	{fma.rn.f16 %rs57,%rs58,%rs59,%rs53;
}
	// end inline asm
	ld.global.u16 	%rs62, [%rd68+6];
	add.s64 	%rd27, %rd26, %rd16;
	ld.global.u16 	%rs63, [%rd27];
	// begin inline asm
	{fma.rn.f16 %rs61,%rs62,%rs63,%rs57;
}
	// end inline asm
	ld.global.u16 	%rs66, [%rd68+8];
	add.s64 	%rd28, %rd27, %rd16;
	ld.global.u16 	%rs67, [%rd28];
	// begin inline asm
	{fma.rn.f16 %rs65,%rs66,%rs67,%rs61;
}
	// end inline asm
	ld.global.u16 	%rs70, [%rd68+10];
	add.s64 	%rd29, %rd28, %rd16;
	ld.global.u16 	%rs71, [%rd29];
	// begin inline asm
	{fma.rn.f16 %rs69,%rs70,%rs71,%rs65;
}
	// end inline asm
	ld.global.u16 	%rs74, [%rd68+12];
	add.s64 	%rd30, %rd29, %rd16;
	ld.global.u16 	%rs75, [%rd30];
	// begin inline asm
	{fma.rn.f16 %rs73,%rs74,%rs75,%rs69;
}
	// end inline asm
	ld.global.u16 	%rs78, [%rd68+14];
	add.s64 	%rd31, %rd30, %rd16;
	ld.global.u16 	%rs79, [%rd31];
	// begin inline asm
	{fma.rn.f16 %rs143,%rs78,%rs79,%rs73;
}
	// end inline asm
	add.s32 	%r42, %r42, 16;
	add.s32 	%r41, %r41, %r7;
	add.s64 	%rd68, %rd68, 32;
	setp.ne.s32 	%p6, %r42, 0;
	@%p6 bra 	$L__BB0_4;
$L__BB0_5:
	setp.eq.s32 	%p7, %r4, 0;
	@%p7 bra 	$L__BB0_14;
	and.b32  	%r13, %r26, 7;
	setp.lt.u32 	%p8, %r4, 8;
	@%p8 bra 	$L__BB0_8;
	add.s32 	%r35, %r44, %r3;
	mul.wide.u32 	%rd32, %r35, 2;
	add.s64 	%rd33, %rd2, %rd32;
	ld.global.u16 	%rs83, [%rd33];
	mad.lo.s32 	%r36, %r44, %r25, %r1;
	mul.wide.s32 	%rd34, %r36, 2;
	add.s64 	%rd35, %rd1, %rd34;
	ld.global.u16 	%rs84, [%rd35];
	// begin inline asm
	{fma.rn.f16 %rs82,%rs83,%rs84,%rs143;
}
	// end inline asm
	cvt.u64.u32 	%rd36, %r3;
	cvt.u64.u32 	%rd37, %r44;
	add.s64 	%rd38, %rd37, %rd36;
	shl.b64 	%rd39, %rd38, 1;
	add.s64 	%rd40, %rd2, %rd39;
	ld.global.u16 	%rs87, [%rd40+2];
	mul.wide.s32 	%rd41, %r25, 2;
	add.s64 	%rd42, %rd35, %rd41;
	ld.global.u16 	%rs88, [%rd42];
	// begin inline asm
	{fma.rn.f16 %rs86,%rs87,%rs88,%rs82;
}
	// end inline asm
	ld.global.u16 	%rs91, [%rd40+4];
	add.s64 	%rd43, %rd42, %rd41;
	ld.global.u16 	%rs92, [%rd43];
	// begin inline asm
	{fma.rn.f16 %rs90,%rs91,%rs92,%rs86;
}
	// end inline asm
	ld.global.u16 	%rs95, [%rd40+6];
	add.s64 	%rd44, %rd43, %rd41;
	ld.global.u16 	%rs96, [%rd44];
	// begin inline asm
	{fma.rn.f16 %rs94,%rs95,%rs96,%rs90;
}
	// end inline asm
	ld.global.u16 	%rs99, [%rd40+8];
	add.s64 	%rd45, %rd44, %rd41;
	ld.global.u16 	%rs100, [%rd45];
	// begin inline asm
	{fma.rn.f16 %rs98,%rs99,%rs100,%rs94;
}
	// end inline asm
	ld.global.u16 	%rs103, [%rd40+10];
	add.s64 	%rd46, %rd45, %rd41;
	ld.global.u16 	%rs104, [%rd46];
	// begin inline asm
	{fma.rn.f16 %rs102,%rs103,%rs104,%rs98;
}
	// end inline asm
	ld.global.u16 	%rs107, [%rd40+12];
	add.s64 	%rd47, %rd46, %rd41;
	ld.global.u16 	%rs108, [%rd47];
	// begin inline asm
	{fma.rn.f16 %rs106,%rs107,%rs108,%rs102;
}
	// end inline asm
	ld.global.u16 	%rs111, [%rd40+14];
	add.s64 	%rd48, %rd47, %rd41;
	ld.global.u16 	%rs112, [%rd48];
	// begin inline asm
	{fma.rn.f16 %rs143,%rs111,%rs112,%rs106;
}
	// end inline asm
	add.s32 	%r44, %r44, 8;
$L__BB0_8:
	setp.eq.s32 	%p9, %r13, 0;
	@%p9 bra 	$L__BB0_14;
	and.b32  	%r16, %r26, 3;
	setp.lt.u32 	%p10, %r13, 4;
	@%p10 bra 	$L__BB0_11;
	add.s32 	%r37, %r44, %r3;
	mul.wide.u32 	%rd49, %r37, 2;
	add.s64 	%rd50, %rd2, %rd49;
	ld.global.u16 	%rs116, [%rd50];
	mad.lo.s32 	%r38, %r44, %r25, %r1;
	mul.wide.s32 	%rd51, %r38, 2;
	add.s64 	%rd52, %rd1, %rd51;
	ld.global.u16 	%rs117, [%rd52];
	// begin inline asm
	{fma.rn.f16 %rs115,%rs116,%rs117,%rs143;
}
	// end inline asm
	cvt.u64.u32 	%rd53, %r3;
	cvt.u64.u32 	%rd54, %r44;
	add.s64 	%rd55, %rd54, %rd53;
	shl.b64 	%rd56, %rd55, 1;
	add.s64 	%rd57, %rd2, %rd56;
	ld.global.u16 	%rs120, [%rd57+2];
	mul.wide.s32 	%rd58, %r25, 2;
	add.s64 	%rd59, %rd52, %rd58;
	ld.global.u16 	%rs121, [%rd59];
	// begin inline asm
	{fma.rn.f16 %rs119,%rs120,%rs121,%rs115;
}
	// end inline asm
	ld.global.u16 	%rs124, [%rd57+4];
	add.s64 	%rd60, %rd59, %rd58;
	ld.global.u16 	%rs125, [%rd60];
	// begin inline asm
	{fma.rn.f16 %rs123,%rs124,%rs125,%rs119;
}
	// end inline asm
	ld.global.u16 	%rs128, [%rd57+6];
	add.s64 	%rd61, %rd60, %rd58;
	ld.global.u16 	%rs129, [%rd61];
	// begin inline asm
	{fma.rn.f16 %rs143,%rs128,%rs129,%rs123;
}
	// end inline asm
	add.s32 	%r44, %r44, 4;
$L__BB0_11:
	setp.eq.s32 	%p11, %r16, 0;
	@%p11 bra 	$L__BB0_14;
	mad.lo.s32 	%r47, %r44, %r25, %r1;
	add.s32 	%r39, %r44, %r3;
	mul.wide.u32 	%rd62, %r39, 2;
	add.s64 	%rd69, %rd2, %rd62;
	neg.s32 	%r46, %r16;
$L__BB0_13:
	.pragma "nounroll";
	ld.global.u16 	%rs132, [%rd69];
	mul.wide.s32 	%rd63, %r47, 2;
	add.s64 	%rd64, %rd1, %rd63;
	ld.global.u16 	%rs133, [%rd64];
	// begin inline asm
	{fma.rn.f16 %rs143,%rs132,%rs133,%rs143;
}
	// end inline asm
	add.s32 	%r47, %r47, %r25;
	add.s64 	%rd69, %rd69, 2;
	add.s32 	%r46, %r46, 1;
	setp.ne.s32 	%p12, %r46, 0;
	@%p12 bra 	$L__BB0_13;
$L__BB0_14:
	mad.lo.s32 	%r40, %r25, %r2, %r1;
	cvta.to.global.u64 	%rd65, %rd9;
	mul.wide.s32 	%rd66, %r40, 2;
	add.s64 	%rd67, %rd65, %rd66;
	st.global.u16 	[%rd67], %rs143;
$L__BB0_15:
	ret;

}
	// .globl	_Z24gemmWarpTilingKernelFp16PK6__halfS1_PS_iii
.visible .entry _Z24gemmWarpTilingKernelFp16PK6__halfS1_PS_iii(
	.param .u64 .ptr .align 1 _Z24gemmWarpTilingKernelFp16PK6__halfS1_PS_iii_param_0,
	.param .u64 .ptr .align 1 _Z24gemmWarpTilingKernelFp16PK6__halfS1_PS_iii_param_1,
	.param .u64 .ptr .align 1 _Z24gemmWarpTilingKernelFp16PK6__halfS1_PS_iii_param_2,
	.param .u32 _Z24gemmWarpTilingKernelFp16PK6__halfS1_PS_iii_param_3,
	.param .u32 _Z24gemmWarpTilingKernelFp16PK6__halfS1_PS_iii_param_4,
	.param .u32 _Z24gemmWarpTilingKernelFp16PK6__halfS1_PS_iii_param_5
)
{
	.reg .pred 	%p<3>;
	.reg .b16 	%rs<571>;
	.reg .b32 	%r<89>;
	.reg .b32 	%f<2>;
	.reg .b64 	%rd<92>;
	// demoted variable
	.shared .align 2 .b8 _ZZ24gemmWarpTilingKernelFp16PK6__halfS1_PS_iiiE5aTile[2048];
	// demoted variable
	.shared .align 2 .b8 _ZZ24gemmWarpTilingKernelFp16PK6__halfS1_PS_iiiE5bTile[2048];
	ld.param.u32 	%r9, [_Z24gemmWarpTilingKernelFp16PK6__halfS1_PS_iii_param_5];
	mov.u32 	%r10, %ctaid.x;
	mov.u32 	%r11, %ntid.x;
	mov.u32 	%r1, %tid.x;
	mad.lo.s32 	%r12, %r10, %r11, %r1;
	mov.u32 	%r13, %ctaid.y;
	mov.u32 	%r14, %ntid.y;
	mov.u32 	%r2, %tid.y;
	mad.lo.s32 	%r15, %r13, %r14, %r2;
	shr.u32 	%r16, %r12, 1;
	and.b32  	%r3, %r16, 2147483632;
	shl.b32 	%r4, %r15, 4;
	mov.f32 	%f1, 0f00000000;
	// begin inline asm
	{  cvt.rn.f16.f32 %rs563, %f1;}

	// end inline asm
	setp.lt.s32 	%p1, %r9, 1;
	mov.u16 	%rs564, %rs563;
	mov.u16 	%rs565, %rs563;
	mov.u16 	%rs566, %rs563;
	mov.u16 	%rs567, %rs563;
	mov.u16 	%rs568, %rs563;
	mov.u16 	%rs569, %rs563;
	mov.u16 	%rs570, %rs563;
	@%p1 bra 	$L__BB1_3;
	ld.param.u64 	%rd88, [_Z24gemmWarpTilingKernelFp16PK6__halfS1_PS_iii_param_1];
	ld.param.u64 	%rd87, [_Z24gemmWarpTilingKernelFp16PK6__halfS1_PS_iii_param_0];
	shr.u32 	%r18, %r1, 1;
	and.b32  	%r19, %r18, 496;
	mul.lo.s32 	%r20, %r9, %r3;
	mul.lo.s32 	%r21, %r9, %r4;
	shr.u32 	%r22, %r1, 4;
	and.b32  	%r23, %r22, 1;
	or.b32  	%r24, %r23, %r19;
	and.b32  	%r25, %r1, 15;
	shl.b32 	%r26, %r2, 5;
	shl.b32 	%r27, %r1, 1;
	and.b32  	%r28, %r27, 30;
	or.b32  	%r29, %r26, %r28;
	mov.u32 	%r30, _ZZ24gemmWarpTilingKernelFp16PK6__halfS1_PS_iiiE5bTile;
	add.s32 	%r31, %r30, %r29;
	mad.lo.s32 	%r32, %r23, %r9, %r25;
	shl.b32 	%r33, %r24, 6;
	add.s32 	%r5, %r31, %r33;
	shl.b32 	%r34, %r9, 1;
	add.s32 	%r35, %r32, %r34;
	cvt.u64.u32 	%rd24, %r35;
	shl.b32 	%r36, %r9, 2;
	add.s32 	%r37, %r32, %r36;
	cvt.u64.u32 	%rd25, %r37;
	add.s32 	%r38, %r37, %r34;
	cvt.u64.u32 	%rd26, %r38;
	shl.b32 	%r39, %r9, 3;
	add.s32 	%r40, %r32, %r39;
	cvt.u64.u32 	%rd27, %r40;
	add.s32 	%r41, %r40, %r34;
	cvt.u64.u32 	%rd28, %r41;
	add.s32 	%r42, %r40, %r36;
	cvt.u64.u32 	%rd29, %r42;
	add.s32 	%r43, %r42, %r34;
	cvt.u64.u32 	%rd30, %r43;
	cvt.u64.u32 	%rd31, %r21;
	add.s64 	%rd32, %rd31, %rd30;
	shl.b64 	%rd1, %rd32, 1;
	add.s64 	%rd33, %rd31, %rd29;
	shl.b64 	%rd2, %rd33, 1;
	add.s64 	%rd34, %rd31, %rd28;
	shl.b64 	%rd3, %rd34, 1;
	add.s64 	%rd35, %rd31, %rd27;
	shl.b64 	%rd4, %rd35, 1;
	add.s64 	%rd36, %rd31, %rd26;
	shl.b64 	%rd5, %rd36, 1;
	add.s64 	%rd37, %rd31, %rd25;
	shl.b64 	%rd6, %rd37, 1;
	add.s64 	%rd38, %rd31, %rd24;
	shl.b64 	%rd7, %rd38, 1;
	cvt.u64.u32 	%rd39, %r20;
	add.s64 	%rd40, %rd39, %rd30;
	shl.b64 	%rd8, %rd40, 1;
	add.s64 	%rd41, %rd39, %rd29;
	shl.b64 	%rd9, %rd41, 1;
	add.s64 	%rd42, %rd39, %rd28;
	shl.b64 	%rd10, %rd42, 1;
	add.s64 	%rd43, %rd39, %rd27;
	shl.b64 	%rd11, %rd43, 1;
	add.s64 	%rd44, %rd39, %rd26;
	shl.b64 	%rd12, %rd44, 1;
	add.s64 	%rd45, %rd39, %rd25;
	shl.b64 	%rd13, %rd45, 1;
	add.s64 	%rd46, %rd39, %rd24;
	shl.b64 	%rd14, %rd46, 1;
	cvta.to.global.u64 	%rd90, %rd87;
	cvta.to.global.u64 	%rd91, %rd88;
	mov.b32 	%r88, 0;
	mov.u16 	%rs564, %rs563;
	mov.u16 	%rs565, %rs563;
	mov.u16 	%rs566, %rs563;
	mov.u16 	%rs567, %rs563;
	mov.u16 	%rs568, %rs563;
	mov.u16 	%rs569, %rs563;
	mov.u16 	%rs570, %rs563;
$L__BB1_2:
	mul.lo.s32 	%r44, %r9, %r3;
	cvt.u64.u32 	%rd47, %r44;
	mov.u32 	%r45, %tid.x;
	shr.u32 	%r46, %r45, 4;
	and.b32  	%r47, %r46, 1;
	and.b32  	%r48, %r45, 15;
	mad.lo.s32 	%r49, %r47, %r9, %r48;
	cvt.u64.u32 	%rd48, %r49;
	add.s64 	%rd49, %rd47, %rd48;
	shl.b64 	%rd50, %rd49, 1;
	add.s64 	%rd51, %rd90, %rd50;
	ld.global.u16 	%rs539, [%rd51];
	mov.u32 	%r50, %tid.y;
	shl.b32 	%r51, %r45, 1;
	and.b32  	%r52, %r51, 30;
	shl.b32 	%r53, %r50, 5;
	or.b32  	%r54, %r53, %r52;
	mov.u32 	%r55, _ZZ24gemmWarpTilingKernelFp16PK6__halfS1_PS_iiiE5aTile;
	add.s32 	%r56, %r55, %r54;
	shr.u32 	%r57, %r45, 1;
	and.b32  	%r58, %r57, 496;
	or.b32  	%r59, %r47, %r58;
	shl.b32 	%r60, %r59, 6;
	add.s32 	%r61, %r56, %r60;
	st.shared.u16 	[%r61], %rs539;
	mul.lo.s32 	%r62, %r9, %r4;
	cvt.u64.u32 	%rd52, %r62;
	add.s64 	%rd53, %rd52, %rd48;
	shl.b64 	%rd54, %rd53, 1;
	add.s64 	%rd55, %rd91, %rd54;
	ld.global.u16 	%rs540, [%rd55];
	st.shared.u16 	[%r5], %rs540;
	add.s64 	%rd56, %rd90, %rd14;
	ld.global.u16 	%rs541, [%rd56];
	st.shared.u16 	[%r61+128], %rs541;
	add.s64 	%rd57, %rd91, %rd7;
	ld.global.u16 	%rs542, [%rd57];
	st.shared.u16 	[%r5+128], %rs542;
	add.s64 	%rd58, %rd90, %rd13;
	ld.global.u16 	%rs543, [%rd58];
	st.shared.u16 	[%r61+256], %rs543;
	add.s64 	%rd59, %rd91, %rd6;
	ld.global.u16 	%rs544, [%rd59];
	st.shared.u16 	[%r5+256], %rs544;
	add.s64 	%rd60, %rd90, %rd12;
	ld.global.u16 	%rs545, [%rd60];
	st.shared.u16 	[%r61+384], %rs545;
	add.s64 	%rd61, %rd91, %rd5;
	ld.global.u16 	%rs546, [%rd61];
	st.shared.u16 	[%r5+384], %rs546;
	add.s64 	%rd62, %rd90, %rd11;
	ld.global.u16 	%rs547, [%rd62];
	st.shared.u16 	[%r61+512], %rs547;
	add.s64 	%rd63, %rd91, %rd4;
	ld.global.u16 	%rs548, [%rd63];
	st.shared.u16 	[%r5+512], %rs548;
	add.s64 	%rd64, %rd90, %rd10;
	ld.global.u16 	%rs549, [%rd64];
	st.shared.u16 	[%r61+640], %rs549;
	add.s64 	%rd65, %rd91, %rd3;
	ld.global.u16 	%rs550, [%rd65];
	st.shared.u16 	[%r5+640], %rs550;
	add.s64 	%rd66, %rd90, %rd9;
	ld.global.u16 	%rs551, [%rd66];
	st.shared.u16 	[%r61+768], %rs551;
	add.s64 	%rd67, %rd91, %rd2;
	ld.global.u16 	%rs552, [%rd67];
	st.shared.u16 	[%r5+768], %rs552;
	add.s64 	%rd68, %rd90, %rd8;
	ld.global.u16 	%rs553, [%rd68];
	st.shared.u16 	[%r61+896], %rs553;
	add.s64 	%rd69, %rd91, %rd1;
	ld.global.u16 	%rs554, [%rd69];
	st.shared.u16 	[%r5+896], %rs554;
	or.b32  	%r63, %r58, %r48;
	shl.b32 	%r64, %r63, 6;
	mov.u32 	%r65, _ZZ24gemmWarpTilingKernelFp16PK6__halfS1_PS_iiiE5bTile;
	add.s32 	%r66, %r65, %r64;
	add.s32 	%r67, %r66, %r53;
	ld.shared.u16 	%rs29, [%r67];
	add.s32 	%r68, %r55, %r53;
	add.s32 	%r69, %r68, %r60;
	ld.shared.u16 	%rs28, [%r69];
	// begin inline asm
	{fma.rn.f16 %rs27,%rs28,%rs29,%rs570;
}
	// end inline asm
	ld.shared.u16 	%rs32, [%r69+128];
	// begin inline asm
	{fma.rn.f16 %rs31,%rs32,%rs29,%rs569;
}
	// end inline asm
	ld.shared.u16 	%rs36, [%r69+256];
	// begin inline asm
	{fma.rn.f16 %rs35,%rs36,%rs29,%rs568;
}
	// end inline asm
	ld.shared.u16 	%rs40, [%r69+384];
	// begin inline asm
	{fma.rn.f16 %rs39,%rs40,%rs29,%rs567;
}
	// end inline asm
	ld.shared.u16 	%rs44, [%r69+512];
	// begin inline asm
	{fma.rn.f16 %rs43,%rs44,%rs29,%rs566;
}
	// end inline asm
	ld.shared.u16 	%rs48, [%r69+640];
	// begin inline asm
	{fma.rn.f16 %rs47,%rs48,%rs29,%rs565;
}
	// end inline asm
	ld.shared.u16 	%rs52, [%r69+768];
	// begin inline asm
	{fma.rn.f16 %rs51,%rs52,%rs29,%rs564;
}
	// end inline asm
	ld.shared.u16 	%rs56, [%r69+896];
	// begin inline asm
	{fma.rn.f16 %rs55,%rs56,%rs29,%rs563;
}
	// end inline asm
	ld.shared.u16 	%rs61, [%r67+2];
	ld.shared.u16 	%rs60, [%r69+2];
	// begin inline asm
	{fma.rn.f16 %rs59,%rs60,%rs61,%rs27;
}
	// end inline asm
	ld.shared.u16 	%rs64, [%r69+130];
	// begin inline asm
	{fma.rn.f16 %rs63,%rs64,%rs61,%rs31;
}
	// end inline asm
	ld.shared.u16 	%rs68, [%r69+258];
	// begin inline asm
	{fma.rn.f16 %rs67,%rs68,%rs61,%rs35;
}
	// end inline asm
	ld.shared.u16 	%rs72, [%r69+386];
	// begin inline asm
	{fma.rn.f16 %rs71,%rs72,%rs61,%rs39;
}
	// end inline asm
	ld.shared.u16 	%rs76, [%r69+514];
	// begin inline asm
	{fma.rn.f16 %rs75,%rs76,%rs61,%rs43;
}
	// end inline asm
	ld.shared.u16 	%rs80, [%r69+642];
	// begin inline asm
	{fma.rn.f16 %rs79,%rs80,%rs61,%rs47;
}
	// end inline asm
	ld.shared.u16 	%rs84, [%r69+770];
	// begin inline asm
	{fma.rn.f16 %rs83,%rs84,%rs61,%rs51;
}
	// end inline asm
	ld.shared.u16 	%rs88, [%r69+898];
	// begin inline asm
	{fma.rn.f16 %rs87,%rs88,%rs61,%rs55;
}
	// end inline asm
	ld.shared.u16 	%rs93, [%r67+4];
	ld.shared.u16 	%rs92, [%r69+4];
	// begin inline asm
	{fma.rn.f16 %rs91,%rs92,%rs93,%rs59;
}
	// end inline asm
	ld.shared.u16 	%rs96, [%r69+132];
	// begin inline asm
	{fma.rn.f16 %rs95,%rs96,%rs93,%rs63;
}
	// end inline asm
	ld.shared.u16 	%rs100, [%r69+260];
	// begin inline asm
	{fma.rn.f16 %rs99,%rs100,%rs93,%rs67;
}
	// end inline asm
	ld.shared.u16 	%rs104, [%r69+388];
	// begin inline asm
	{fma.rn.f16 %rs103,%rs104,%rs93,%rs71;
}
	// end inline asm
	ld.shared.u16 	%rs108, [%r69+516];
	// begin inline asm
	{fma.rn.f16 %rs107,%rs108,%rs93,%rs75;
}
	// end inline asm
	ld.shared.u16 	%rs112, [%r69+644];
	// begin inline asm
	{fma.rn.f16 %rs111,%rs112,%rs93,%rs79;
}
	// end inline asm
	ld.shared.u16 	%rs116, [%r69+772];
	// begin inline asm
	{fma.rn.f16 %rs115,%rs116,%rs93,%rs83;
}
	// end inline asm
	ld.shared.u16 	%rs120, [%r69+900];
	// begin inline asm
	{fma.rn.f16 %rs119,%rs120,%rs93,%rs87;
}
	// end inline asm
	ld.shared.u16 	%rs125, [%r67+6];
	ld.shared.u16 	%rs124, [%r69+6];
	// begin inline asm
	{fma.rn.f16 %rs123,%rs124,%rs125,%rs91;
}
	// end inline asm
	ld.shared.u16 	%rs128, [%r69+134];
	// begin inline asm
	{fma.rn.f16 %rs127,%rs128,%rs125,%rs95;
}
	// end inline asm
	ld.shared.u16 	%rs132, [%r69+262];
	// begin inline asm
	{fma.rn.f16 %rs131,%rs132,%rs125,%rs99;
}
	// end inline asm
	ld.shared.u16 	%rs136, [%r69+390];
	// begin inline asm
	{fma.rn.f16 %rs135,%rs136,%rs125,%rs103;
}
	// end inline asm
	ld.shared.u16 	%rs140, [%r69+518];
	// begin inline asm
	{fma.rn.f16 %rs139,%rs140,%rs125,%rs107;
}
	// end inline asm
	ld.shared.u16 	%rs144, [%r69+646];
	// begin inline asm
	{fma.rn.f16 %rs143,%rs144,%rs125,%rs111;
}
	// end inline asm
	ld.shared.u16 	%rs148, [%r69+774];
	// begin inline asm
	{fma.rn.f16 %rs147,%rs148,%rs125,%rs115;
}
	// end inline asm
	ld.shared.u16 	%rs152, [%r69+902];
	// begin inline asm
	{fma.rn.f16 %rs151,%rs152,%rs125,%rs119;
}
	// end inline asm
	ld.shared.u16 	%rs157, [%r67+8];
	ld.shared.u16 	%rs156, [%r69+8];
	// begin inline asm
	{fma.rn.f16 %rs155,%rs156,%rs157,%rs123;
}
	// end inline asm
	ld.shared.u16 	%rs160, [%r69+136];
	// begin inline asm
	{fma.rn.f16 %rs159,%rs160,%rs157,%rs127;
}
	// end inline asm
	ld.shared.u16 	%rs164, [%r69+264];
	// begin inline asm
	{fma.rn.f16 %rs163,%rs164,%rs157,%rs131;
}
	// end inline asm
	ld.shared.u16 	%rs168, [%r69+392];
	// begin inline asm
	{fma.rn.f16 %rs167,%rs168,%rs157,%rs135;
}
	// end inline asm
	ld.shared.u16 	%rs172, [%r69+520];
	// begin inline asm
	{fma.rn.f16 %rs171,%rs172,%rs157,%rs139;
}
	// end inline asm
	ld.shared.u16 	%rs176, [%r69+648];
	// begin inline asm
	{fma.rn.f16 %rs175,%rs176,%rs157,%rs143;
}
	// end inline asm
	ld.shared.u16 	%rs180, [%r69+776];
	// begin inline asm
	{fma.rn.f16 %rs179,%rs180,%rs157,%rs147;
}
	// end inline asm
	ld.shared.u16 	%rs184, [%r69+904];
	// begin inline asm
	{fma.rn.f16 %rs183,%rs184,%rs157,%rs151;
}
	// end inline asm
	ld.shared.u16 	%rs189, [%r67+10];
	ld.shared.u16 	%rs188, [%r69+10];
	// begin inline asm
	{fma.rn.f16 %rs187,%rs188,%rs189,%rs155;
}
	// end inline asm
	ld.shared.u16 	%rs192, [%r69+138];
	// begin inline asm
	{fma.rn.f16 %rs191,%rs192,%rs189,%rs159;
}
	// end inline asm
	ld.shared.u16 	%rs196, [%r69+266];
	// begin inline asm
	{fma.rn.f16 %rs195,%rs196,%rs189,%rs163;
}
	// end inline asm
	ld.shared.u16 	%rs200, [%r69+394];
	// begin inline asm
	{fma.rn.f16 %rs199,%rs200,%rs189,%rs167;
}
	// end inline asm
	ld.shared.u16 	%rs204, [%r69+522];
	// begin inline asm
	{fma.rn.f16 %rs203,%rs204,%rs189,%rs171;
}
	// end inline asm
	ld.shared.u16 	%rs208, [%r69+650];
	// begin inline asm
	{fma.rn.f16 %rs207,%rs208,%rs189,%rs175;
}
	// end inline asm
	ld.shared.u16 	%rs212, [%r69+778];
	// begin inline asm
	{fma.rn.f16 %rs211,%rs212,%rs189,%rs179;
}
	// end inline asm
	ld.shared.u16 	%rs216, [%r69+906];
	// begin inline asm
	{fma.rn.f16 %rs215,%rs216,%rs189,%rs183;
}
	// end inline asm
	ld.shared.u16 	%rs221, [%r67+12];
	ld.shared.u16 	%rs220, [%r69+12];
	// begin inline asm
	{fma.rn.f16 %rs219,%rs220,%rs221,%rs187;
}
	// end inline asm
	ld.shared.u16 	%rs224, [%r69+140];
	// begin inline asm
	{fma.rn.f16 %rs223,%rs224,%rs221,%rs191;
}
	// end inline asm
	ld.shared.u16 	%rs228, [%r69+268];
	// begin inline asm
	{fma.rn.f16 %rs227,%rs228,%rs221,%rs195;
}
	// end inline asm
	ld.shared.u16 	%rs232, [%r69+396];
	// begin inline asm
	{fma.rn.f16 %rs231,%rs232,%rs221,%rs199;
}
	// end inline asm
	ld.shared.u16 	%rs236, [%r69+524];
	// begin inline asm
	{fma.rn.f16 %rs235,%rs236,%rs221,%rs203;
}
	// end inline asm
	ld.shared.u16 	%rs240, [%r69+652];
	// begin inline asm
	{fma.rn.f16 %rs239,%rs240,%rs221,%rs207;
}
	// end inline asm
	ld.shared.u16 	%rs244, [%r69+780];
	// begin inline asm
	{fma.rn.f16 %rs243,%rs244,%rs221,%rs211;
}
	// end inline asm
	ld.shared.u16 	%rs248, [%r69+908];
	// begin inline asm
	{fma.rn.f16 %rs247,%rs248,%rs221,%rs215;
}
	// end inline asm
	ld.shared.u16 	%rs253, [%r67+14];
	ld.shared.u16 	%rs252, [%r69+14];
	// begin inline asm
	{fma.rn.f16 %rs251,%rs252,%rs253,%rs219;
}
	// end inline asm
	ld.shared.u16 	%rs256, [%r69+142];
	// begin inline asm
	{fma.rn.f16 %rs255,%rs256,%rs253,%rs223;
}
	// end inline asm
	ld.shared.u16 	%rs260, [%r69+270];
	// begin inline asm
	{fma.rn.f16 %rs259,%rs260,%rs253,%rs227;
}
	// end inline asm
	ld.shared.u16 	%rs264, [%r69+398];
	// begin inline asm
	{fma.rn.f16 %rs263,%rs264,%rs253,%rs231;
}
	// end inline asm
	ld.shared.u16 	%rs268, [%r69+526];
	// begin inline asm
	{fma.rn.f16 %rs267,%rs268,%rs253,%rs235;
}
	// end inline asm
	ld.shared.u16 	%rs272, [%r69+654];
	// begin inline asm
	{fma.rn.f16 %rs271,%rs272,%rs253,%rs239;
}
	// end inline asm
	ld.shared.u16 	%rs276, [%r69+782];
	// begin inline asm
	{fma.rn.f16 %rs275,%rs276,%rs253,%rs243;
}
	// end inline asm
	ld.shared.u16 	%rs280, [%r69+910];
	// begin inline asm
	{fma.rn.f16 %rs279,%rs280,%rs253,%rs247;
}
	// end inline asm
	ld.shared.u16 	%rs285, [%r67+16];
	ld.shared.u16 	%rs284, [%r69+16];
	// begin inline asm
	{fma.rn.f16 %rs283,%rs284,%rs285,%rs251;
}
	// end inline asm
	ld.shared.u16 	%rs288, [%r69+144];
	// begin inline asm
	{fma.rn.f16 %rs287,%rs288,%rs285,%rs255;
}
	// end inline asm
	ld.shared.u16 	%rs292, [%r69+272];
	// begin inline asm
	{fma.rn.f16 %rs291,%rs292,%rs285,%rs259;
}
	// end inline asm
	ld.shared.u16 	%rs296, [%r69+400];
	// begin inline asm
	{fma.rn.f16 %rs295,%rs296,%rs285,%rs263;
}
	// end inline asm
	ld.shared.u16 	%rs300, [%r69+528];
	// begin inline asm
	{fma.rn.f16 %rs299,%rs300,%rs285,%rs267;
}
	// end inline asm
	ld.shared.u16 	%rs304, [%r69+656];
	// begin inline asm
	{fma.rn.f16 %rs303,%rs304,%rs285,%rs271;
}
	// end inline asm
	ld.shared.u16 	%rs308, [%r69+784];
	// begin inline asm
	{fma.rn.f16 %rs307,%rs308,%rs285,%rs275;
}
	// end inline asm
	ld.shared.u16 	%rs312, [%r69+912];
	// begin inline asm
	{fma.rn.f16 %rs311,%rs312,%rs285,%rs279;
}
	// end inline asm
	ld.shared.u16 	%rs317, [%r67+18];
	ld.shared.u16 	%rs316, [%r69+18];
	// begin inline asm
	{fma.rn.f16 %rs315,%rs316,%rs317,%rs283;
}
	// end inline asm
	ld.shared.u16 	%rs320, [%r69+146];
	// begin inline asm
	{fma.rn.f16 %rs319,%rs320,%rs317,%rs287;
}
	// end inline asm
	ld.shared.u16 	%rs324, [%r69+274];
	// begin inline asm
	{fma.rn.f16 %rs323,%rs324,%rs317,%rs291;
}
	// end inline asm
	ld.shared.u16 	%rs328, [%r69+402];
	// begin inline asm
	{fma.rn.f16 %rs327,%rs328,%rs317,%rs295;
}
	// end inline asm
	ld.shared.u16 	%rs332, [%r69+530];
	// begin inline asm
	{fma.rn.f16 %rs331,%rs332,%rs317,%rs299;
}
	// end inline asm
	ld.shared.u16 	%rs336, [%r69+658];
	// begin inline asm
	{fma.rn.f16 %rs335,%rs336,%rs317,%rs303;
}
	// end inline asm
	ld.shared.u16 	%rs340, [%r69+786];
	// begin inline asm
	{fma.rn.f16 %rs339,%rs340,%rs317,%rs307;
}
	// end inline asm
	ld.shared.u16 	%rs344, [%r69+914];
	// begin inline asm
	{fma.rn.f16 %rs343,%rs344,%rs317,%rs311;
}
	// end inline asm
	ld.shared.u16 	%rs349, [%r67+20];
	ld.shared.u16 	%rs348, [%r69+20];
	// begin inline asm
	{fma.rn.f16 %rs347,%rs348,%rs349,%rs315;
}
	// end inline asm
	ld.shared.u16 	%rs352, [%r69+148];
	// begin inline asm
	{fma.rn.f16 %rs351,%rs352,%rs349,%rs319;
}
	// end inline asm
	ld.shared.u16 	%rs356, [%r69+276];
	// begin inline asm
	{fma.rn.f16 %rs355,%rs356,%rs349,%rs323;
}
	// end inline asm
	ld.shared.u16 	%rs360, [%r69+404];
	// begin inline asm
	{fma.rn.f16 %rs359,%rs360,%rs349,%rs327;
}
	// end inline asm
	ld.shared.u16 	%rs364, [%r69+532];
	// begin inline asm
	{fma.rn.f16 %rs363,%rs364,%rs349,%rs331;
}
	// end inline asm
	ld.shared.u16 	%rs368, [%r69+660];
	// begin inline asm
	{fma.rn.f16 %rs367,%rs368,%rs349,%rs335;
}
	// end inline asm
	ld.shared.u16 	%rs372, [%r69+788];
	// begin inline asm
	{fma.rn.f16 %rs371,%rs372,%rs349,%rs339;
}
	// end inline asm
	ld.shared.u16 	%rs376, [%r69+916];
	// begin inline asm
	{fma.rn.f16 %rs375,%rs376,%rs349,%rs343;
}
	// end inline asm
	ld.shared.u16 	%rs381, [%r67+22];
	ld.shared.u16 	%rs380, [%r69+22];
	// begin inline asm
	{fma.rn.f16 %rs379,%rs380,%rs381,%rs347;
}
	// end inline asm
	ld.shared.u16 	%rs384, [%r69+150];
	// begin inline asm
	{fma.rn.f16 %rs383,%rs384,%rs381,%rs351;
}
	// end inline asm
	ld.shared.u16 	%rs388, [%r69+278];
	// begin inline asm
	{fma.rn.f16 %rs387,%rs388,%rs381,%rs355;
}
	// end inline asm
	ld.shared.u16 	%rs392, [%r69+406];
	// begin inline asm
	{fma.rn.f16 %rs391,%rs392,%rs381,%rs359;
}
	// end inline asm
	ld.shared.u16 	%rs396, [%r69+534];
	// begin inline asm
	{fma.rn.f16 %rs395,%rs396,%rs381,%rs363;
}
	// end inline asm
	ld.shared.u16 	%rs400, [%r69+662];
	// begin inline asm
	{fma.rn.f16 %rs399,%rs400,%rs381,%rs367;
}
	// end inline asm
	ld.shared.u16 	%rs404, [%r69+790];
	// begin inline asm
	{fma.rn.f16 %rs403,%rs404,%rs381,%rs371;
}
	// end inline asm
	ld.shared.u16 	%rs408, [%r69+918];
	// begin inline asm
	{fma.rn.f16 %rs407,%rs408,%rs381,%rs375;
}
	// end inline asm
	ld.shared.u16 	%rs413, [%r67+24];
	ld.shared.u16 	%rs412, [%r69+24];
	// begin inline asm
	{fma.rn.f16 %rs411,%rs412,%rs413,%rs379;
}
	// end inline asm
	ld.shared.u16 	%rs416, [%r69+152];
	// begin inline asm
	{fma.rn.f16 %rs415,%rs416,%rs413,%rs383;
}
	// end inline asm
	ld.shared.u16 	%rs420, [%r69+280];
	// begin inline asm
	{fma.rn.f16 %rs419,%rs420,%rs413,%rs387;
}
	// end inline asm
	ld.shared.u16 	%rs424, [%r69+408];
	// begin inline asm
	{fma.rn.f16 %rs423,%rs424,%rs413,%rs391;
}
	// end inline asm
	ld.shared.u16 	%rs428, [%r69+536];
	// begin inline asm
	{fma.rn.f16 %rs427,%rs428,%rs413,%rs395;
}
	// end inline asm
	ld.shared.u16 	%rs432, [%r69+664];
	// begin inline asm
	{fma.rn.f16 %rs431,%rs432,%rs413,%rs399;
}
	// end inline asm
	ld.shared.u16 	%rs436, [%r69+792];
	// begin inline asm
	{fma.rn.f16 %rs435,%rs436,%rs413,%rs403;
}
	// end inline asm
	ld.shared.u16 	%rs440, [%r69+920];
	// begin inline asm
	{fma.rn.f16 %rs439,%rs440,%rs413,%rs407;
}
	// end inline asm
	ld.shared.u16 	%rs445, [%r67+26];
	ld.shared.u16 	%rs444, [%r69+26];
	// begin inline asm
	{fma.rn.f16 %rs443,%rs444,%rs445,%rs411;
}
	// end inline asm
	ld.shared.u16 	%rs448, [%r69+154];
	// begin inline asm
	{fma.rn.f16 %rs447,%rs448,%rs445,%rs415;
}
	// end inline asm
	ld.shared.u16 	%rs452, [%r69+282];
	// begin inline asm
	{fma.rn.f16 %rs451,%rs452,%rs445,%rs419;
}
	// end inline asm
	ld.shared.u16 	%rs456, [%r69+410];
	// begin inline asm
	{fma.rn.f16 %rs455,%rs456,%rs445,%rs423;
}
	// end inline asm
	ld.shared.u16 	%rs460, [%r69+538];
	// begin inline asm
	{fma.rn.f16 %rs459,%rs460,%rs445,%rs427;
}
	// end inline asm
	ld.shared.u16 	%rs464, [%r69+666];
	// begin inline asm
	{fma.rn.f16 %rs463,%rs464,%rs445,%rs431;
}
	// end inline asm
	ld.shared.u16 	%rs468, [%r69+794];
	// begin inline asm
	{fma.rn.f16 %rs467,%rs468,%rs445,%rs435;
}
	// end inline asm
	ld.shared.u16 	%rs472, [%r69+922];
	// begin inline asm
	{fma.rn.f16 %rs471,%rs472,%rs445,%rs439;
}
	// end inline asm
	ld.shared.u16 	%rs477, [%r67+28];
	ld.shared.u16 	%rs476, [%r69+28];
	// begin inline asm
	{fma.rn.f16 %rs475,%rs476,%rs477,%rs443;
}
	// end inline asm
	ld.shared.u16 	%rs480, [%r69+156];
	// begin inline asm
	{fma.rn.f16 %rs479,%rs480,%rs477,%rs447;
}
	// end inline asm
	ld.shared.u16 	%rs484, [%r69+284];
	// begin inline asm
	{fma.rn.f16 %rs483,%rs484,%rs477,%rs451;
}
	// end inline asm
	ld.shared.u16 	%rs488, [%r69+412];
	// begin inline asm
	{fma.rn.f16 %rs487,%rs488,%rs477,%rs455;
}
	// end inline asm
	ld.shared.u16 	%rs492, [%r69+540];
	// begin inline asm
	{fma.rn.f16 %rs491,%rs492,%rs477,%rs459;
}
	// end inline asm
	ld.shared.u16 	%rs496, [%r69+668];
	// begin inline asm
	{fma.rn.f16 %rs495,%rs496,%rs477,%rs463;
}
	// end inline asm
	ld.shared.u16 	%rs500, [%r69+796];
	// begin inline asm
	{fma.rn.f16 %rs499,%rs500,%rs477,%rs467;
}
	// end inline asm
	ld.shared.u16 	%rs504, [%r69+924];
	// begin inline asm
	{fma.rn.f16 %rs503,%rs504,%rs477,%rs471;
}
	// end inline asm
	ld.shared.u16 	%rs509, [%r67+30];
	ld.shared.u16 	%rs508, [%r69+30];
	// begin inline asm
	{fma.rn.f16 %rs570,%rs508,%rs509,%rs475;
}
	// end inline asm
	ld.shared.u16 	%rs512, [%r69+158];
	// begin inline asm
	{fma.rn.f16 %rs569,%rs512,%rs509,%rs479;
}
	// end inline asm
	ld.shared.u16 	%rs516, [%r69+286];
	// begin inline asm
	{fma.rn.f16 %rs568,%rs516,%rs509,%rs483;
}
	// end inline asm
	ld.shared.u16 	%rs520, [%r69+414];
	// begin inline asm
	{fma.rn.f16 %rs567,%rs520,%rs509,%rs487;
}
	// end inline asm
	ld.shared.u16 	%rs524, [%r69+542];
	// begin inline asm
	{fma.rn.f16 %rs566,%rs524,%rs509,%rs491;
}
	// end inline asm
	ld.shared.u16 	%rs528, [%r69+670];
	// begin inline asm
	{fma.rn.f16 %rs565,%rs528,%rs509,%rs495;
}
	// end inline asm
	ld.shared.u16 	%rs532, [%r69+798];
	// begin inline asm
	{fma.rn.f16 %rs564,%rs532,%rs509,%rs499;
}
	// end inline asm
	ld.shared.u16 	%rs536, [%r69+926];
	// begin inline asm
	{fma.rn.f16 %rs563,%rs536,%rs509,%rs503;
}
	// end inline asm
	add.s32 	%r88, %r88, 16;
	add.s64 	%rd91, %rd91, 32;
	add.s64 	%rd90, %rd90, 32;
	setp.lt.s32 	%p2, %r88, %r9;
	@%p2 bra 	$L__BB1_2;
$L__BB1_3:
	ld.param.u32 	%r87, [_Z24gemmWarpTilingKernelFp16PK6__halfS1_PS_iii_param_4];
	ld.param.u64 	%rd89, [_Z24gemmWarpTilingKernelFp16PK6__halfS1_PS_iii_param_2];
	mov.u32 	%r70, %tid.x;
	shr.u32 	%r71, %r70, 4;
	and.b32  	%r72, %r71, 1;
	add.s32 	%r73, %r3, %r72;
	and.b32  	%r74, %r70, 15;
	add.s32 	%r75, %r4, %r74;
	cvta.to.global.u64 	%rd70, %rd89;
	mad.lo.s32 	%r76, %r73, %r87, %r75;
	mul.wide.s32 	%rd71, %r76, 2;
	add.s64 	%rd72, %rd70, %rd71;
	st.global.u16 	[%rd72], %rs570;
	shl.b32 	%r77, %r87, 1;
	add.s32 	%r78, %r76, %r77;
	mul.wide.s32 	%rd73, %r78, 2;
	add.s64 	%rd74, %rd70, %rd73;
	st.global.u16 	[%rd74], %rs569;
	shl.b32 	%r79, %r87, 2;
	add.s32 	%r80, %r76, %r79;
	mul.wide.s32 	%rd75, %r80, 2;
	add.s64 	%rd76, %rd70, %rd75;
	st.global.u16 	[%rd76], %rs568;
	add.s32 	%r81, %r80, %r77;
	mul.wide.s32 	%rd77, %r81, 2;
	add.s64 	%rd78, %rd70, %rd77;
	st.global.u16 	[%rd78], %rs567;
	shl.b32 	%r82, %r87, 3;
	add.s32 	%r83, %r76, %r82;
	mul.wide.s32 	%rd79, %r83, 2;
	add.s64 	%rd80, %rd70, %rd79;
	st.global.u16 	[%rd80], %rs566;
	add.s32 	%r84, %r83, %r77;
	mul.wide.s32 	%rd81, %r84, 2;
	add.s64 	%rd82, %rd70, %rd81;
	st.global.u16 	[%rd82], %rs565;
	add.s32 	%r85, %r83, %r79;
	mul.wide.s32 	%rd83, %r85, 2;
	add.s64 	%rd84, %rd70, %rd83;
	st.global.u16 	[%rd84], %rs564;
	add.s32 	%r86, %r85, %r77;
	mul.wide.s32 	%rd85, %r86, 2;
	add.s64 	%rd86, %rd70, %rd85;
	st.global.u16 	[%rd86], %rs563;
	ret;

}
	// .globl	_Z24gemmTensorCoreKernelFp16PK6__halfS1_PS_iii
.visible .entry _Z24gemmTensorCoreKernelFp16PK6__halfS1_PS_iii(
	.param .u64 .ptr .align 1 _Z24gemmTensorCoreKernelFp16PK6__halfS1_PS_iii_param_0,
	.param .u64 .ptr .align 1 _Z24gemmTensorCoreKernelFp16PK6__halfS1_PS_iii_param_1,
	.param .u64 .ptr .align 1 _Z24gemmTensorCoreKernelFp16PK6__halfS1_PS_iii_param_2,
	.param .u32 _Z24gemmTensorCoreKernelFp16PK6__halfS1_PS_iii_param_3,
	.param .u32 _Z24gemmTensorCoreKernelFp16PK6__halfS1_PS_iii_param_4,
	.param .u32 _Z24gemmTensorCoreKernelFp16PK6__halfS1_PS_iii_param_5
)
{
	.reg .pred 	%p<6>;
	.reg .b16 	%rs<2>;
	.reg .b32 	%r<233>;
	.reg .b32 	%f<2>;
	.reg .b64 	%rd<27>;

	ld.param.u64 	%rd4, [_Z24gemmTensorCoreKernelFp16PK6__halfS1_PS_iii_param_0];
	ld.param.u64 	%rd5, [_Z24gemmTensorCoreKernelFp16PK6__halfS1_PS_iii_param_1];
	ld.param.u32 	%r55, [_Z24gemmTensorCoreKernelFp16PK6__halfS1_PS_iii_param_4];
	ld.param.u32 	%r56, [_Z24gemmTensorCoreKernelFp16PK6__halfS1_PS_iii_param_5];
	cvta.to.global.u64 	%rd1, %rd5;
	cvta.to.global.u64 	%rd2, %rd4;
	mov.u32 	%r57, %ctaid.x;
	mov.u32 	%r58, %ntid.x;
	mov.u32 	%r59, %tid.x;
	mad.lo.s32 	%r60, %r57, %r58, %r59;
	mov.u32 	%r61, %ctaid.y;
	mov.u32 	%r62, %ntid.y;
	mov.u32 	%r63, %tid.y;
	mad.lo.s32 	%r64, %r61, %r62, %r63;
	mov.f32 	%f1, 0f00000000;
	// begin inline asm
	{  cvt.rn.f16.f32 %rs1, %f1;}

	// end inline asm
	mov.b32 	%r229, {%rs1, %rs1};
	shr.u32 	%r65, %r60, 1;
	and.b32  	%r2, %r65, 2147483632;
	shl.b32 	%r3, %r64, 4;
	setp.lt.s32 	%p1, %r56, 1;
	mov.u32 	%r230, %r229;
	mov.u32 	%r231, %r229;
	mov.u32 	%r232, %r229;
	@%p1 bra 	$L__BB2_7;
	mul.lo.s32 	%r4, %r56, %r2;
	mul.lo.s32 	%r5, %r56, %r3;
	add.s32 	%r68, %r56, -1;
	shr.u32 	%r69, %r68, 4;
	add.s32 	%r6, %r69, 1;
	and.b32  	%r7, %r6, 3;
	setp.lt.u32 	%p2, %r56, 49;
	mov.b32 	%r221, 0;
	mov.u32 	%r230, %r229;
	mov.u32 	%r231, %r229;
	mov.u32 	%r232, %r229;
	@%p2 bra 	$L__BB2_4;
	and.b32  	%r71, %r6, 536870908;
	neg.s32 	%r205, %r71;
	mov.b32 	%r221, 0;
	mov.u32 	%r206, %r4;
	mov.u32 	%r207, %r5;
	mov.u32 	%r230, %r229;
	mov.u32 	%r231, %r229;
	mov.u32 	%r232, %r229;
$L__BB2_3:
	mul.wide.u32 	%rd6, %r206, 2;
	add.s64 	%rd7, %rd2, %rd6;
	wmma.load.a.sync.aligned.row.m16n16k16.global.f16 	{%r72, %r73, %r74, %r75, %r76, %r77, %r78, %r79}, [%rd7], %r56;
	mul.wide.u32 	%rd8, %r207, 2;
	add.s64 	%rd9, %rd1, %rd8;
	wmma.load.a.sync.aligned.row.m16n16k16.global.f16 	{%r80, %r81, %r82, %r83, %r84, %r85, %r86, %r87}, [%rd9], %r56;
	wmma.mma.sync.aligned.row.col.m16n16k16.f16.f16 {%r88, %r89, %r90, %r91}, {%r80, %r81, %r82, %r83, %r84, %r85, %r86, %r87}, {%r92, %r93, %r94, %r95, %r96, %r97, %r98, %r99}, {%r232, %r231, %r230, %r229};
	add.s64 	%rd10, %rd7, 32;
	wmma.load.a.sync.aligned.row.m16n16k16.global.f16 	{%r100, %r101, %r102, %r103, %r104, %r105, %r106, %r107}, [%rd10], %r56;
	add.s64 	%rd11, %rd9, 32;
	wmma.load.a.sync.aligned.row.m16n16k16.global.f16 	{%r108, %r109, %r110, %r111, %r112, %r113, %r114, %r115}, [%rd11], %r56;
	wmma.mma.sync.aligned.row.col.m16n16k16.f16.f16 {%r116, %r117, %r118, %r119}, {%r108, %r109, %r110, %r111, %r112, %r113, %r114, %r115}, {%r120, %r121, %r122, %r123, %r124, %r125, %r126, %r127}, {%r88, %r89, %r90, %r91};
	add.s64 	%rd12, %rd7, 64;
	wmma.load.a.sync.aligned.row.m16n16k16.global.f16 	{%r128, %r129, %r130, %r131, %r132, %r133, %r134, %r135}, [%rd12], %r56;
	add.s64 	%rd13, %rd9, 64;
	wmma.load.a.sync.aligned.row.m16n16k16.global.f16 	{%r136, %r137, %r138, %r139, %r140, %r141, %r142, %r143}, [%rd13], %r56;
	wmma.mma.sync.aligned.row.col.m16n16k16.f16.f16 {%r144, %r145, %r146, %r147}, {%r136, %r137, %r138, %r139, %r140, %r141, %r142, %r143}, {%r148, %r149, %r150, %r151, %r152, %r153, %r154, %r155}, {%r116, %r117, %r118, %r119};
	add.s64 	%rd14, %rd7, 96;
	wmma.load.a.sync.aligned.row.m16n16k16.global.f16 	{%r156, %r157, %r158, %r159, %r160, %r161, %r162, %r163}, [%rd14], %r56;
	add.s64 	%rd15, %rd9, 96;
	wmma.load.a.sync.aligned.row.m16n16k16.global.f16 	{%r164, %r165, %r166, %r167, %r168, %r169, %r170, %r171}, [%rd15], %r56;
	wmma.mma.sync.aligned.row.col.m16n16k16.f16.f16 {%r232, %r231, %r230, %r229}, {%r164, %r165, %r166, %r167, %r168, %r169, %r170, %r171}, {%r172, %r173, %r174, %r175, %r176, %r177, %r178, %r179}, {%r144, %r145, %r146, %r147};
	add.s32 	%r221, %r221, 64;
	add.s32 	%r207, %r207, 64;
	add.s32 	%r206, %r206, 64;
	add.s32 	%r205, %r205, 4;
	setp.ne.s32 	%p3, %r205, 0;
	@%p3 bra 	$L__BB2_3;
$L__BB2_4:
	setp.eq.s32 	%p4, %r7, 0;
	@%p4 bra 	$L__BB2_7;
	add.s32 	%r224, %r221, %r5;
	add.s32 	%r223, %r221, %r4;
	neg.s32 	%r222, %r7;
$L__BB2_6:
	.pragma "nounroll";
	mul.wide.u32 	%rd16, %r223, 2;
	add.s64 	%rd17, %rd2, %rd16;
	wmma.load.a.sync.aligned.row.m16n16k16.global.f16 	{%r180, %r181, %r182, %r183, %r184, %r185, %r186, %r187}, [%rd17], %r56;
	mul.wide.u32 	%rd18, %r224, 2;
	add.s64 	%rd19, %rd1, %rd18;
	wmma.load.a.sync.aligned.row.m16n16k16.global.f16 	{%r188, %r189, %r190, %r191, %r192, %r193, %r194, %r195}, [%rd19], %r56;
	wmma.mma.sync.aligned.row.col.m16n16k16.f16.f16 {%r232, %r231, %r230, %r229}, {%r188, %r189, %r190, %r191, %r192, %r193, %r194, %r195}, {%r196, %r197, %r198, %r199, %r200, %r201, %r202, %r203}, {%r232, %r231, %r230, %r229};
	add.s32 	%r224, %r224, 16;
	add.s32 	%r223, %r223, 16;
	add.s32 	%r222, %r222, 1;
	setp.ne.s32 	%p5, %r222, 0;
	@%p5 bra 	$L__BB2_6;
$L__BB2_7:
	ld.param.u64 	%rd26, [_Z24gemmTensorCoreKernelFp16PK6__halfS1_PS_iii_param_2];
	cvta.to.global.u64 	%rd20, %rd26;
	cvt.u64.u32 	%rd21, %r3;
	mul.lo.s32 	%r204, %r55, %r2;
	cvt.s64.s32 	%rd22, %r204;
	add.s64 	%rd23, %rd22, %rd21;
	shl.b64 	%rd24, %rd23, 1;
	add.s64 	%rd25, %rd20, %rd24;
	wmma.store.d.sync.aligned.row.m16n16k16.global.f16 	[%rd25], {%r232, %r231, %r230, %r229}, %r55;
	ret;

}


// ===== COMPILED SASS (sm_100) =====

	.target	sm_100

	.elftype	@"ET_EXEC"


//--------------------- .note.nv.tkinfo           --------------------------
	.section	.note.nv.tkinfo,"",@"SHT_NOTE"
	.sectionflags	@"SHF_NOTE_NV_TKINFO"
	.tkinfo
        /*0018*/ 	.word	0x00000002
        /*0030*/ 	.string	""
        /*0030*/ 	.string	"ptxas"
        /*0030*/ 	.string	"Cuda compilation tools, release 13.0, V13.0.88"
        /*0030*/ 	.string	"Build cuda_13.0.r13.0/compiler.36424714_0"
        /*0030*/ 	.string	"-arch sm_100 -m 64 "



//--------------------- .note.nv.cuinfo           --------------------------
	.section	.note.nv.cuinfo,"",@"SHT_NOTE"
	.sectionflags	@"SHF_NOTE_NV_CUINFO"
        /*0018*/ 	.short	0x0002
        /*001a*/ 	.short	0x0064
        /*001c*/ 	.short	0x0082
	.zero		2


//--------------------- .nv.info                  --------------------------
	.section	.nv.info,"",@"SHT_CUDA_INFO"
	.align	4


	//----- nvinfo : EIATTR_REGCOUNT
	.align		4
        /*0000*/ 	.byte	0x04, 0x2f
        /*0002*/ 	.short	(.L_1 - .L_0)
	.align		4
.L_0:
        /*0004*/ 	.word	index@(_Z19gemmBasicKernelFp16PK6__halfS1_PS_iii)
        /*0008*/ 	.word	0x00000020


	//----- nvinfo : EIATTR_FRAME_SIZE
	.align		4
.L_1:
        /*000c*/ 	.byte	0x04, 0x11
        /*000e*/ 	.short	(.L_3 - .L_2)
	.align		4
.L_2:
        /*0010*/ 	.word	index@(_Z19gemmBasicKernelFp16PK6__halfS1_PS_iii)
        /*0014*/ 	.word	0x00000000


	//----- nvinfo : EIATTR_REGCOUNT
	.align		4
.L_3:
        /*0018*/ 	.byte	0x04, 0x2f
        /*001a*/ 	.short	(.L_5 - .L_4)
	.align		4
.L_4:
        /*001c*/ 	.word	index@(_Z24gemmWarpTilingKernelFp16PK6__halfS1_PS_iii)
        /*0020*/ 	.word	0x00000048


	//----- nvinfo : EIATTR_FRAME_SIZE
	.align		4
.L_5:
        /*0024*/ 	.byte	0x04, 0x11
        /*0026*/ 	.short	(.L_7 - .L_6)
	.align		4
.L_6:
        /*0028*/ 	.word	index@(_Z24gemmWarpTilingKernelFp16PK6__halfS1_PS_iii)
        /*002c*/ 	.word	0x00000000


	//----- nvinfo : EIATTR_REGCOUNT
	.align		4
.L_7:
        /*0030*/ 	.byte	0x04, 0x2f
        /*0032*/ 	.short	(.L_9 - .L_8)
	.align		4
.L_8:
        /*0034*/ 	.word	index@(_Z24gemmTensorCoreKernelFp16PK6__halfS1_PS_iii)
        /*0038*/ 	.word	0x0000001e


	//----- nvinfo : EIATTR_FRAME_SIZE
	.align		4
.L_9:
        /*003c*/ 	.byte	0x04, 0x11
        /*003e*/ 	.short	(.L_11 - .L_10)
	.align		4
.L_10:
        /*0040*/ 	.word	index@(_Z24gemmTensorCoreKernelFp16PK6__halfS1_PS_iii)
        /*0044*/ 	.word	0x00000000


	//----- nvinfo : EIATTR_MIN_STACK_SIZE
	.align		4
.L_11:
        /*0048*/ 	.byte	0x04, 0x12
        /*004a*/ 	.short	(.L_13 - .L_12)
	.align		4
.L_12:
        /*004c*/ 	.word	index@(_Z24gemmTensorCoreKernelFp16PK6__halfS1_PS_iii)
        /*0050*/ 	.word	0x00000000


	//----- nvinfo : EIATTR_MIN_STACK_SIZE
	.align		4
.L_13:
        /*0054*/ 	.byte	0x04, 0x12
        /*0056*/ 	.short	(.L_15 - .L_14)
	.align		4
.L_14:
        /*0058*/ 	.word	index@(_Z24gemmWarpTilingKernelFp16PK6__halfS1_PS_iii)
        /*005c*/ 	.word	0x00000000


	//----- nvinfo : EIATTR_MIN_STACK_SIZE
	.align		4
.L_15:
        /*0060*/ 	.byte	0x04, 0x12
        /*0062*/ 	.short	(.L_17 - .L_16)
	.align		4
.L_16:
        /*0064*/ 	.word	index@(_Z19gemmBasicKernelFp16PK6__halfS1_PS_iii)
        /*0068*/ 	.word	0x00000000
.L_17:


//--------------------- .nv.compat                --------------------------
	.section	.nv.compat,"",@"SHT_CUDA_COMPAT_INFO"
	.align	4
        /*0000*/ 	.byte	0x02, 0x09, 0x00, 0x00, 0x02, 0x02, 0x01, 0x00, 0x02, 0x05, 0x05, 0x00, 0x03, 0x07, 0x01, 0x01
        /*0010*/ 	.byte	0x02, 0x03, 0x00, 0x00, 0x02, 0x06, 0x01, 0x00, 0x04, 0x0b, 0x08, 0x00, 0x09, 0x00, 0x00, 0x00
        /*0020*/ 	.byte	0x00, 0x00, 0x00, 0x00


//--------------------- .nv.info._Z24gemmTensorCoreKernelFp16PK6__halfS1_PS_iii --------------------------
	.section	.nv.info._Z24gemmTensorCoreKernelFp16PK6__halfS1_PS_iii,"",@"SHT_CUDA_INFO"
	.sectionflags	@""
	.align	4


	//----- nvinfo : EIATTR_CUDA_API_VERSION
	.align		4
        /*0000*/ 	.byte	0x04, 0x37
        /*0002*/ 	.short	(.L_19 - .L_18)
.L_18:
        /*0004*/ 	.word	0x00000082


	//----- nvinfo : EIATTR_KPARAM_INFO
	.align		4
.L_19:
        /*0008*/ 	.byte	0x04, 0x17
        /*000a*/ 	.short	(.L_21 - .L_20)
.L_20:
        /*000c*/ 	.word	0x00000000
        /*0010*/ 	.short	0x0005
        /*0012*/ 	.short	0x0020
        /*0014*/ 	.byte	0x00, 0xf0, 0x11, 0x00


	//----- nvinfo : EIATTR_KPARAM_INFO
	.align		4
.L_21:
        /*0018*/ 	.byte	0x04, 0x17
        /*001a*/ 	.short	(.L_23 - .L_22)
.L_22:
        /*001c*/ 	.word	0x00000000
        /*0020*/ 	.short	0x0004
        /*0022*/ 	.short	0x001c
        /*0024*/ 	.byte	0x00, 0xf0, 0x11, 0x00


	//----- nvinfo : EIATTR_KPARAM_INFO
	.align		4
.L_23:
        /*0028*/ 	.byte	0x04, 0x17
        /*002a*/ 	.short	(.L_25 - .L_24)
.L_24:
        /*002c*/ 	.word	0x00000000
        /*0030*/ 	.short	0x0003
        /*0032*/ 	.short	0x0018
        /*0034*/ 	.byte	0x00, 0xf0, 0x11, 0x00


	//----- nvinfo : EIATTR_KPARAM_INFO
	.align		4
.L_25:
        /*0038*/ 	.byte	0x04, 0x17
        /*003a*/ 	.short	(.L_27 - .L_26)
.L_26:
        /*003c*/ 	.word	0x00000000
        /*0040*/ 	.short	0x0002
        /*0042*/ 	.short	0x0010
        /*0044*/ 	.byte	0x00, 0xf5, 0x21, 0x00


	//----- nvinfo : EIATTR_KPARAM_INFO
	.align		4
.L_27:
        /*0048*/ 	.byte	0x04, 0x17
        /*004a*/ 	.short	(.L_29 - .L_28)
.L_28:
        /*004c*/ 	.word	0x00000000
        /*0050*/ 	.short	0x0001
        /*0052*/ 	.short	0x0008
        /*0054*/ 	.byte	0x00, 0xf5, 0x21, 0x00


	//----- nvinfo : EIATTR_KPARAM_INFO
	.align		4
.L_29:
        /*0058*/ 	.byte	0x04, 0x17
        /*005a*/ 	.short	(.L_31 - .L_30)
.L_30:
        /*005c*/ 	.word	0x00000000
        /*0060*/ 	.short	0x0000
        /*0062*/ 	.short	0x0000
        /*0064*/ 	.byte	0x00, 0xf5, 0x21, 0x00


	//----- nvinfo : EIATTR_SPARSE_MMA_MASK
	.align		4
.L_31:
        /*0068*/ 	.byte	0x03, 0x50
        /*006a*/ 	.short	0x0000


	//----- nvinfo : EIATTR_WMMA_USED
	.align		4
        /*006c*/ 	.byte	0x01, 0x2b
	.zero		2


	//----- nvinfo : EIATTR_MAXREG_COUNT
	.align		4
        /*0070*/ 	.byte	0x03, 0x1b
        /*0072*/ 	.short	0x00ff


	//----- nvinfo : EIATTR_MERCURY_ISA_VERSION
	.align		4
        /*0074*/ 	.byte	0x03, 0x5f
        /*0076*/ 	.short	0x0101


	//----- nvinfo : EIATTR_VRC_CTA_INIT_COUNT
	.align		4
        /*0078*/ 	.byte	0x02, 0x4a
	.zero		1
	.zero		1


	//----- nvinfo : EIATTR_EXIT_INSTR_OFFSETS
	.align		4
        /*007c*/ 	.byte	0x04, 0x1c
        /*007e*/ 	.short	(.L_33 - .L_32)


	//   ....[0]....
.L_32:
        /*0080*/ 	.word	0x000007c0


	//----- nvinfo : EIATTR_CBANK_PARAM_SIZE
	.align		4
.L_33:
        /*0084*/ 	.byte	0x03, 0x19
        /*0086*/ 	.short	0x0024


	//----- nvinfo : EIATTR_PARAM_CBANK
	.align		4
        /*0088*/ 	.byte	0x04, 0x0a
        /*008a*/ 	.short	(.L_35 - .L_34)
	.align		4
.L_34:
        /*008c*/ 	.word	index@(.nv.constant0._Z24gemmTensorCoreKernelFp16PK6__halfS1_PS_iii)
        /*0090*/ 	.short	0x0380
        /*0092*/ 	.short	0x0024


	//----- nvinfo : EIATTR_SW_WAR
	.align		4
.L_35:
        /*0094*/ 	.byte	0x04, 0x36
        /*0096*/ 	.short	(.L_37 - .L_36)
.L_36:
        /*0098*/ 	.word	0x00000008
.L_37:


//--------------------- .nv.info._Z24gemmWarpTilingKernelFp16PK6__halfS1_PS_iii --------------------------
	.section	.nv.info._Z24gemmWarpTilingKernelFp16PK6__halfS1_PS_iii,"",@"SHT_CUDA_INFO"
	.sectionflags	@""
	.align	4


	//----- nvinfo : EIATTR_CUDA_API_VERSION
	.align		4
        /*0000*/ 	.byte	0x04, 0x37
        /*0002*/ 	.short	(.L_39 - .L_38)
.L_38:
        /*0004*/ 	.word	0x00000082


	//----- nvinfo : EIATTR_KPARAM_INFO
	.align		4
.L_39:
        /*0008*/ 	.byte	0x04, 0x17
        /*000a*/ 	.short	(.L_41 - .L_40)
.L_40:
        /*000c*/ 	.word	0x00000000
        /*0010*/ 	.short	0x0005
        /*0012*/ 	.short	0x0020
        /*0014*/ 	.byte	0x00, 0xf0, 0x11, 0x00


	//----- nvinfo : EIATTR_KPARAM_INFO
	.align		4
.L_41:
        /*0018*/ 	.byte	0x04, 0x17
        /*001a*/ 	.short	(.L_43 - .L_42)
.L_42:
        /*001c*/ 	.word	0x00000000
        /*0020*/ 	.short	0x0004
        /*0022*/ 	.short	0x001c
        /*0024*/ 	.byte	0x00, 0xf0, 0x11, 0x00


	//----- nvinfo : EIATTR_KPARAM_INFO
	.align		4
.L_43:
        /*0028*/ 	.byte	0x04, 0x17
        /*002a*/ 	.short	(.L_45 - .L_44)
.L_44:
        /*002c*/ 	.word	0x00000000
        /*0030*/ 	.short	0x0003
        /*0032*/ 	.short	0x0018
        /*0034*/ 	.byte	0x00, 0xf0, 0x11, 0x00


	//----- nvinfo : EIATTR_KPARAM_INFO
	.align		4
.L_45:
        /*0038*/ 	.byte	0x04, 0x17
        /*003a*/ 	.short	(.L_47 - .L_46)
.L_46:
        /*003c*/ 	.word	0x00000000
        /*0040*/ 	.short	0x0002
        /*0042*/ 	.short	0x0010
        /*0044*/ 	.byte	0x00, 0xf5, 0x21, 0x00


	//----- nvinfo : EIATTR_KPARAM_INFO
	.align		4
.L_47:
        /*0048*/ 	.byte	0x04, 0x17
        /*004a*/ 	.short	(.L_49 - .L_48)
.L_48:
        /*004c*/ 	.word	0x00000000
        /*0050*/ 	.short	0x0001
        /*0052*/ 	.short	0x0008
        /*0054*/ 	.byte	0x00, 0xf5, 0x21, 0x00


	//----- nvinfo : EIATTR_KPARAM_INFO
	.align		4
.L_49:
        /*0058*/ 	.byte	0x04, 0x17
        /*005a*/ 	.short	(.L_51 - .L_50)
.L_50:
        /*005c*/ 	.word	0x00000000
        /*0060*/ 	.short	0x0000
        /*0062*/ 	.short	0x0000
        /*0064*/ 	.byte	0x00, 0xf5, 0x21, 0x00


	//----- nvinfo : EIATTR_SPARSE_MMA_MASK
	.align		4
.L_51:
        /*0068*/ 	.byte	0x03, 0x50
        /*006a*/ 	.short	0x0000


	//----- nvinfo : EIATTR_MAXREG_COUNT
	.align		4
        /*006c*/ 	.byte	0x03, 0x1b
        /*006e*/ 	.short	0x00ff


	//----- nvinfo : EIATTR_MERCURY_ISA_VERSION
	.align		4
        /*0070*/ 	.byte	0x03, 0x5f
        /*0072*/ 	.short	0x0101


	//----- nvinfo : EIATTR_VRC_CTA_INIT_COUNT
	.align		4
        /*0074*/ 	.byte	0x02, 0x4a
	.zero		1
	.zero		1


	//----- nvinfo : EIATTR_EXIT_INSTR_OFFSETS
	.align		4
        /*0078*/ 	.byte	0x04, 0x1c
        /*007a*/ 	.short	(.L_53 - .L_52)


	//   ....[0]....
.L_52:
        /*007c*/ 	.word	0x000017f0


	//----- nvinfo : EIATTR_CBANK_PARAM_SIZE
	.align		4
.L_53:
        /*0080*/ 	.byte	0x03, 0x19
        /*0082*/ 	.short	0x0024


	//----- nvinfo : EIATTR_PARAM_CBANK
	.align		4
        /*0084*/ 	.byte	0x04, 0x0a
        /*0086*/ 	.short	(.L_55 - .L_54)
	.align		4
.L_54:
        /*0088*/ 	.word	index@(.nv.constant0._Z24gemmWarpTilingKernelFp16PK6__halfS1_PS_iii)
        /*008c*/ 	.short	0x0380
        /*008e*/ 	.short	0x0024


	//----- nvinfo : EIATTR_SW_WAR
	.align		4
.L_55:
        /*0090*/ 	.byte	0x04, 0x36
        /*0092*/ 	.short	(.L_57 - .L_56)
.L_56:
        /*0094*/ 	.word	0x00000008
.L_57:


//--------------------- .nv.info._Z19gemmBasicKernelFp16PK6__halfS1_PS_iii --------------------------
	.section	.nv.info._Z19gemmBasicKernelFp16PK6__halfS1_PS_iii,"",@"SHT_CUDA_INFO"
	.sectionflags	@""
	.align	4


	//----- nvinfo : EIATTR_CUDA_API_VERSION
	.align		4
        /*0000*/ 	.byte	0x04, 0x37
        /*0002*/ 	.short	(.L_59 - .L_58)
.L_58:
        /*0004*/ 	.word	0x00000082


	//----- nvinfo : EIATTR_KPARAM_INFO
	.align		4
.L_59:
        /*0008*/ 	.byte	0x04, 0x17
        /*000a*/ 	.short	(.L_61 - .L_60)
.L_60:
        /*000c*/ 	.word	0x00000000
        /*0010*/ 	.short	0x0005
        /*0012*/ 	.short	0x0020
        /*0014*/ 	.byte	0x00, 0xf0, 0x11, 0x00


	//----- nvinfo : EIATTR_KPARAM_INFO
	.align		4
.L_61:
        /*0018*/ 	.byte	0x04, 0x17
        /*001a*/ 	.short	(.L_63 - .L_62)
.L_62:
        /*001c*/ 	.word	0x00000000
        /*0020*/ 	.short	0x0004
        /*0022*/ 	.short	0x001c
        /*0024*/ 	.byte	0x00, 0xf0, 0x11, 0x00


	//----- nvinfo : EIATTR_KPARAM_INFO
	.align		4
.L_63:
        /*0028*/ 	.byte	0x04, 0x17
        /*002a*/ 	.short	(.L_65 - .L_64)
.L_64:
        /*002c*/ 	.word	0x00000000
        /*0030*/ 	.short	0x0003
        /*0032*/ 	.short	0x0018
        /*0034*/ 	.byte	0x00, 0xf0, 0x11, 0x00


	//----- nvinfo : EIATTR_KPARAM_INFO
	.align		4
.L_65:
        /*0038*/ 	.byte	0x04, 0x17
        /*003a*/ 	.short	(.L_67 - .L_66)
.L_66:
        /*003c*/ 	.word	0x00000000
        /*0040*/ 	.short	0x0002
        /*0042*/ 	.short	0x0010
        /*0044*/ 	.byte	0x00, 0xf5, 0x21, 0x00


	//----- nvinfo : EIATTR_KPARAM_INFO
	.align		4
.L_67:
        /*0048*/ 	.byte	0x04, 0x17
        /*004a*/ 	.short	(.L_69 - .L_68)
.L_68:
        /*004c*/ 	.word	0x00000000
        /*0050*/ 	.short	0x0001
        /*0052*/ 	.short	0x0008
        /*0054*/ 	.byte	0x00, 0xf5, 0x21, 0x00


	//----- nvinfo : EIATTR_KPARAM_INFO
	.align		4
.L_69:
        /*0058*/ 	.byte	0x04, 0x17
        /*005a*/ 	.short	(.L_71 - .L_70)
.L_70:
        /*005c*/ 	.word	0x00000000
        /*0060*/ 	.short	0x0000
        /*0062*/ 	.short	0x0000
        /*0064*/ 	.byte	0x00, 0xf5, 0x21, 0x00


	//----- nvinfo : EIATTR_SPARSE_MMA_MASK
	.align		4
.L_71:
        /*0068*/ 	.byte	0x03, 0x50
        /*006a*/ 	.short	0x0000


	//----- nvinfo : EIATTR_MAXREG_COUNT
	.align		4
        /*006c*/ 	.byte	0x03, 0x1b
        /*006e*/ 	.short	0x00ff


	//----- nvinfo : EIATTR_MERCURY_ISA_VERSION
	.align		4
        /*0070*/ 	.byte	0x03, 0x5f
        /*0072*/ 	.short	0x0101


	//----- nvinfo : EIATTR_VRC_CTA_INIT_COUNT
	.align		4
        /*0074*/ 	.byte	0x02, 0x4a
	.zero		1
	.zero		1


	//----- nvinfo : EIATTR_EXIT_INSTR_OFFSETS
	.align		4
        /*0078*/ 	.byte	0x04, 0x1c
        /*007a*/ 	.short	(.L_73 - .L_72)


	//   ....[0]....
.L_72:
        /*007c*/ 	.word	0x000000c0


	//   ....[1]....
        /*0080*/ 	.word	0x00000d00


	//----- nvinfo : EIATTR_CBANK_PARAM_SIZE
	.align		4
.L_73:
        /*0084*/ 	.byte	0x03, 0x19
        /*0086*/ 	.short	0x0024


	//----- nvinfo : EIATTR_PARAM_CBANK
	.align		4
        /*0088*/ 	.byte	0x04, 0x0a
        /*008a*/ 	.short	(.L_75 - .L_74)
	.align		4
.L_74:
        /*008c*/ 	.word	index@(.nv.constant0._Z19gemmBasicKernelFp16PK6__halfS1_PS_iii)
        /*0090*/ 	.short	0x0380
        /*0092*/ 	.short	0x0024


	//----- nvinfo : EIATTR_SW_WAR
	.align		4
.L_75:
        /*0094*/ 	.byte	0x04, 0x36
        /*0096*/ 	.short	(.L_77 - .L_76)
.L_76:
        /*0098*/ 	.word	0x00000008
.L_77:


//--------------------- .nv.callgraph             --------------------------
	.section	.nv.callgraph,"",@"SHT_CUDA_CALLGRAPH"
	.align	4
	.sectionentsize	8
	.align		4
        /*0000*/ 	.word	0x00000000
	.align		4
        /*0004*/ 	.word	0xffffffff
	.align		4
        /*0008*/ 	.word	0x00000000
	.align		4
        /*000c*/ 	.word	0xfffffffe
	.align		4
        /*0010*/ 	.word	0x00000000
	.align		4
        /*0014*/ 	.word	0xfffffffd
	.align		4
        /*0018*/ 	.word	0x00000000
	.align		4
        /*001c*/ 	.word	0xfffffffc


//--------------------- .text._Z24gemmTensorCoreKernelFp16PK6__halfS1_PS_iii --------------------------
	.section	.text._Z24gemmTensorCoreKernelFp16PK6__halfS1_PS_iii,"ax",@progbits
	.align	128
        .global         _Z24gemmTensorCoreKernelFp16PK6__halfS1_PS_iii
        .type           _Z24gemmTensorCoreKernelFp16PK6__halfS1_PS_iii,@function
        .size           _Z24gemmTensorCoreKernelFp16PK6__halfS1_PS_iii,(.L_x_15 - _Z24gemmTensorCoreKernelFp16PK6__halfS1_PS_iii)
        .other          _Z24gemmTensorCoreKernelFp16PK6__halfS1_PS_iii,@"STO_CUDA_ENTRY STV_DEFAULT"
_Z24gemmTensorCoreKernelFp16PK6__halfS1_PS_iii:
.text._Z24gemmTensorCoreKernelFp16PK6__halfS1_PS_iii:
[----:B------:R-:W0:Y:S01]  /*0000*/  LDC R1, c[0x0][0x37c] ;  /* 0x0000df00ff017b82 */ /* 0x000e220000000800 */
[----:B------:R-:W1:Y:S07]  /*0010*/  S2R R3, SR_TID.X ;  /* 0x0000000000037919 */ /* 0x000e6e0000002100 */
[----:B------:R-:W2:Y:S01]  /*0020*/  LDC R0, c[0x0][0x3a0] ;  /* 0x0000e800ff007b82 */ /* 0x000ea20000000800 */
[----:B------:R-:W3:Y:S01]  /*0030*/  LDCU.64 UR6, c[0x0][0x358] ;  /* 0x00006b00ff0677ac */ /* 0x000ee20008000a00 */
[----:B------:R-:W-:Y:S01]  /*0040*/  CS2R R12, SRZ ;  /* 0x00000000000c7805 */ /* 0x000fe2000001ff00 */
[----:B------:R-:W4:Y:S01]  /*0050*/  S2R R4, SR_TID.Y ;  /* 0x0000000000047919 */ /* 0x000f220000002200 */
[----:B------:R-:W-:-:S04]  /*0060*/  CS2R R8, SRZ ;  /* 0x0000000000087805 */ /* 0x000fc8000001ff00 */
[----:B------:R-:W1:Y:S08]  /*0070*/  S2UR UR4, SR_CTAID.X ;  /* 0x00000000000479c3 */ /* 0x000e700000002500 */
[----:B------:R-:W1:Y:S08]  /*0080*/  LDC R2, c[0x0][0x360] ;  /* 0x0000d800ff027b82 */ /* 0x000e700000000800 */
[----:B------:R-:W4:Y:S01]  /*0090*/  S2UR UR5, SR_CTAID.Y ;  /* 0x00000000000579c3 */ /* 0x000f220000002600 */
[----:B--2---:R-:W-:-:S07]  /*00a0*/  ISETP.GE.AND P0, PT, R0, 0x1, PT ;  /* 0x000000010000780c */ /* 0x004fce0003f06270 */
[----:B------:R-:W4:Y:S01]  /*00b0*/  LDC R19, c[0x0][0x364] ;  /* 0x0000d900ff137b82 */ /* 0x000f220000000800 */
[----:B-1----:R-:W-:-:S05]  /*00c0*/  IMAD R2, R2, UR4, R3 ;  /* 0x0000000402027c24 */ /* 0x002fca000f8e0203 */
[----:B------:R-:W-:-:S04]  /*00d0*/  SHF.R.U32.HI R2, RZ, 0x1, R2 ;  /* 0x00000001ff027819 */ /* 0x000fc80000011602 */
[----:B------:R-:W-:Y:S01]  /*00e0*/  LOP3.LUT R18, R2, 0x7ffffff0, RZ, 0xc0, !PT ;  /* 0x7ffffff002127812 */ /* 0x000fe200078ec0ff */
[----:B----4-:R-:W-:-:S04]  /*00f0*/  IMAD R19, R19, UR5, R4 ;  /* 0x0000000513137c24 */ /* 0x010fc8000f8e0204 */
[----:B------:R-:W-:Y:S01]  /*0100*/  IMAD.SHL.U32 R19, R19, 0x10, RZ ;  /* 0x0000001013137824 */ /* 0x000fe200078e00ff */
[----:B0--3--:R-:W-:Y:S06]  /*0110*/  @!P0 BRA `(.L_x_0) ;  /* 0x0000000400588947 */ /* 0x009fec0003800000 */
[C---:B------:R-:W-:Y:S01]  /*0120*/  ISETP.GE.U32.AND P0, PT, R0.reuse, 0x31, PT ;  /* 0x000000310000780c */ /* 0x040fe20003f06070 */
[----:B------:R-:W-:Y:S01]  /*0130*/  VIADD R2, R0, 0xffffffff ;  /* 0xffffffff00027836 */ /* 0x000fe20000000000 */
[----:B------:R-:W-:Y:S01]  /*0140*/  UMOV UR4, URZ ;  /* 0x000000ff00047c82 */ /* 0x000fe20008000000 */
[----:B------:R-:W-:Y:S01]  /*0150*/  IMAD R25, R19, R0, RZ ;  /* 0x0000000013197224 */ /* 0x000fe200078e02ff */
[----:B------:R-:W-:Y:S01]  /*0160*/  CS2R R8, SRZ ;  /* 0x0000000000087805 */ /* 0x000fe2000001ff00 */
[----:B------:R-:W-:Y:S01]  /*0170*/  IMAD.MOV.U32 R12, RZ, RZ, RZ ;  /* 0x000000ffff0c7224 */ /* 0x000fe200078e00ff */
[----:B------:R-:W-:-:S07]  /*0180*/  LEA.HI R3, R2, 0x1, RZ, 0x1c ;  /* 0x0000000102037811 */ /* 0x000fce00078fe0ff */
[----:B------:R-:W-:Y:S05]  /*0190*/  @!P0 BRA `(.L_x_1) ;  /* 0x0000000000bc8947 */ /* 0x000fea0003800000 */
[----:B------:R-:W0:Y:S01]  /*01a0*/  S2R R5, SR_LANEID ;  /* 0x0000000000057919 */ /* 0x000e220000000000 */
[----:B------:R-:W-:Y:S01]  /*01b0*/  SHF.R.U32.HI R4, RZ, 0x1, R0 ;  /* 0x00000001ff047819 */ /* 0x000fe20000011600 */
[----:B------:R-:W-:Y:S01]  /*01c0*/  IMAD.MOV.U32 R12, RZ, RZ, RZ ;  /* 0x000000ffff0c7224 */ /* 0x000fe200078e00ff */
[----:B------:R-:W-:Y:S01]  /*01d0*/  LOP3.LUT R24, R3, 0x1ffffffc, RZ, 0xc0, !PT ;  /* 0x1ffffffc03187812 */ /* 0x000fe200078ec0ff */
[----:B------:R-:W-:Y:S01]  /*01e0*/  IMAD.MOV.U32 R3, RZ, RZ, RZ ;  /* 0x000000ffff037224 */ /* 0x000fe200078e00ff */
[----:B------:R-:W-:Y:S01]  /*01f0*/  CS2R R8, SRZ ;  /* 0x0000000000087805 */ /* 0x000fe2000001ff00 */
[----:B------:R-:W-:Y:S02]  /*0200*/  UMOV UR4, URZ ;  /* 0x000000ff00047c82 */ /* 0x000fe40008000000 */
[----:B------:R-:W-:Y:S01]  /*0210*/  IMAD.MOV R24, RZ, RZ, -R24 ;  /* 0x000000ffff187224 */ /* 0x000fe200078e0a18 */
[----:B0-----:R-:W-:Y:S02]  /*0220*/  LOP3.LUT R2, R5, 0x3, RZ, 0xc0, !PT ;  /* 0x0000000305027812 */ /* 0x001fe400078ec0ff */
[----:B------:R-:W-:-:S05]  /*0230*/  SHF.R.U32.HI R5, RZ, 0x2, R5 ;  /* 0x00000002ff057819 */ /* 0x000fca0000011605 */
[----:B------:R-:W-:-:S07]  /*0240*/  IMAD.WIDE.U32 R2, R5, R4, R2 ;  /* 0x0000000405027225 */ /* 0x000fce00078e0002 */
.L_x_2:
[----:B------:R-:W0:Y:S01]  /*0250*/  LDC.64 R4, c[0x0][0x388] ;  /* 0x0000e200ff047b82 */ /* 0x000e220000000a00 */
[----:B------:R-:W-:Y:S01]  /*0260*/  SHF.L.U64.HI R7, R2, 0x2, R3 ;  /* 0x0000000202077819 */ /* 0x000fe20000010203 */
[----:B0-----:R-:W-:-:S03]  /*0270*/  IMAD.WIDE.U32 R4, R25, 0x2, R4 ;  /* 0x0000000219047825 */ /* 0x001fc600078e0004 */
[----:B------:R-:W-:-:S05]  /*0280*/  LEA R20, P0, R2, R4, 0x2 ;  /* 0x0000000402147211 */ /* 0x000fca00078010ff */
[----:B------:R-:W-:Y:S02]  /*0290*/  IMAD.X R21, R5, 0x1, R7, P0 ;  /* 0x0000000105157824 */ /* 0x000fe400000e0607 */
[----:B------:R-:W-:-:S03]  /*02a0*/  IMAD.WIDE.U32 R16, R0, 0x10, R20 ;  /* 0x0000001000107825 */ /* 0x000fc600078e0014 */
[----:B------:R-:W2:Y:S04]  /*02b0*/  LDG.E R4, desc[UR6][R20.64] ;  /* 0x0000000614047981 */ /* 0x000ea8000c1e1900 */
[----:B------:R-:W2:Y:S04]  /*02c0*/  LDG.E R6, desc[UR6][R20.64+0x10] ;  /* 0x0000100614067981 */ /* 0x000ea8000c1e1900 */
[----:B------:R-:W2:Y:S04]  /*02d0*/  LDG.E R5, desc[UR6][R16.64] ;  /* 0x0000000610057981 */ /* 0x000ea8000c1e1900 */
[----:B------:R-:W2:Y:S04]  /*02e0*/  LDG.E R7, desc[UR6][R16.64+0x10] ;  /* 0x0000100610077981 */ /* 0x000ea8000c1e1900 */
[----:B------:R-:W3:Y:S04]  /*02f0*/  LDG.E R10, desc[UR6][R20.64+0x50] ;  /* 0x00005006140a7981 */ /* 0x000ee8000c1e1900 */
[----:B------:R-:W3:Y:S04]  /*0300*/  LDG.E R11, desc[UR6][R16.64+0x50] ;  /* 0x00005006100b7981 */ /* 0x000ee8000c1e1900 */
[----:B------:R-:W4:Y:S04]  /*0310*/  LDG.E R14, desc[UR6][R20.64+0x70] ;  /* 0x00007006140e7981 */ /* 0x000f28000c1e1900 */
[----:B------:R-:W4:Y:S01]  /*0320*/  LDG.E R15, desc[UR6][R16.64+0x70] ;  /* 0x00007006100f7981 */ /* 0x000f22000c1e1900 */
[C---:B--2---:R-:W-:Y:S08]  /*0330*/  HMMA.16816.F16 R8, R4.reuse, R8, R8 ;  /* 0x000000080408723c */ /* 0x044ff00000000808 */
[----:B------:R-:W-:Y:S01]  /*0340*/  HMMA.16816.F16 R22, R4, R12, R12 ;  /* 0x0000000c0416723c */ /* 0x000fe2000000080c */
[----:B------:R-:W2:Y:S04]  /*0350*/  LDG.E R4, desc[UR6][R20.64+0x20] ;  /* 0x0000200614047981 */ /* 0x000ea8000c1e1900 */
[----:B------:R-:W2:Y:S04]  /*0360*/  LDG.E R6, desc[UR6][R20.64+0x30] ;  /* 0x0000300614067981 */ /* 0x000ea8000c1e1900 */
[----:B------:R-:W2:Y:S04]  /*0370*/  LDG.E R5, desc[UR6][R16.64+0x20] ;  /* 0x0000200610057981 */ /* 0x000ea8000c1e1900 */
[----:B------:R-:W2:Y:S04]  /*0380*/  LDG.E R7, desc[UR6][R16.64+0x30] ;  /* 0x0000300610077981 */ /* 0x000ea8000c1e1900 */
[----:B------:R-:W4:Y:S04]  /*0390*/  LDG.E R12, desc[UR6][R20.64+0x60] ;  /* 0x00006006140c7981 */ /* 0x000f28000c1e1900 */
[----:B------:R-:W4:Y:S01]  /*03a0*/  LDG.E R13, desc[UR6][R16.64+0x60] ;  /* 0x00006006100d7981 */ /* 0x000f22000c1e1900 */
[C---:B--2---:R-:W-:Y:S03]  /*03b0*/  HMMA.16816.F16 R26, R4.reuse, R26, R8 ;  /* 0x0000001a041a723c */ /* 0x044fe60000000808 */
[----:B------:R-:W3:Y:S04]  /*03c0*/  LDG.E R8, desc[UR6][R20.64+0x40] ;  /* 0x0000400614087981 */ /* 0x000ee8000c1e1900 */
[----:B------:R-:W3:Y:S01]  /*03d0*/  LDG.E R9, desc[UR6][R16.64+0x40] ;  /* 0x0000400610097981 */ /* 0x000ee2000c1e1900 */
[----:B------:R-:W-:Y:S01]  /*03e0*/  HMMA.16816.F16 R22, R4, R0, R22 ;  /* 0x000000000416723c */ /* 0x000fe20000000816 */
[----:B------:R-:W-:-:S05]  /*03f0*/  VIADD R24, R24, 0x4 ;  /* 0x0000000418187836 */ /* 0x000fca0000000000 */
[----:B------:R-:W-:Y:S01]  /*0400*/  ISETP.NE.AND P0, PT, R24, RZ, PT ;  /* 0x000000ff1800720c */ /* 0x000fe20003f05270 */
[----:B------:R-:W-:Y:S01]  /*0410*/  UIADD3 UR4, UPT, UPT, UR4, 0x40, URZ ;  /* 0x0000004004047890 */ /* 0x000fe2000fffe0ff */
[----:B------:R-:W-:-:S04]  /*0420*/  VIADD R25, R25, 0x40 ;  /* 0x0000004019197836 */ /* 0x000fc80000000000 */
[CC--:B---3--:R-:W-:Y:S08]  /*0430*/  HMMA.16816.F16 R26, R8.reuse, R0.reuse, R26 ;  /* 0x00000000081a723c */ /* 0x0c8ff0000000081a */
[----:B------:R-:W-:-:S12]  /*0440*/  HMMA.16816.F16 R22, R8, R0, R22 ;  /* 0x000000000816723c */ /* 0x000fd80000000816 */
[CC--:B----4-:R-:W-:Y:S08]  /*0450*/  HMMA.16816.F16 R8, R12.reuse, R0.reuse, R26 ;  /* 0x000000000c08723c */ /* 0x0d0ff0000000081a */
[----:B------:R-:W-:Y:S01]  /*0460*/  HMMA.16816.F16 R12, R12, R0, R22 ;  /* 0x000000000c0c723c */ /* 0x000fe20000000816 */
[----:B------:R-:W-:-:S04]  /*0470*/  NOP ;  /* 0x0000000000007918 */ /* 0x000fc80000000000 */
[----:B------:R-:W-:-:S15]  /*0480*/  @P0 BRA `(.L_x_2) ;  /* 0xfffffffc00700947 */ /* 0x000fde000383ffff */
.L_x_1:
[----:B------:R-:W-:-:S05]  /*0490*/  VIADD R2, R0, 0xffffffff ;  /* 0xffffffff00027836 */ /* 0x000fca0000000000 */
[----:B------:R-:W-:-:S04]  /*04a0*/  LEA.HI R2, R2, 0x1, RZ, 0x1c ;  /* 0x0000000102027811 */ /* 0x000fc800078fe0ff */
[----:B------:R-:W-:-:S04]  /*04b0*/  LOP3.LUT R16, R2, 0x3, RZ, 0xc0, !PT ;  /* 0x0000000302107812 */ /* 0x000fc800078ec0ff */
[----:B------:R-:W-:-:S13]  /*04c0*/  ISETP.NE.AND P0, PT, R16, RZ, PT ;  /* 0x000000ff1000720c */ /* 0x000fda0003f05270 */
[----:B------:R-:W-:Y:S05]  /*04d0*/  @!P0 BRA `(.L_x_0) ;  /* 0x0000000000688947 */ /* 0x000fea0003800000 */
[----:B------:R-:W0:Y:S01]  /*04e0*/  S2R R3, SR_LANEID ;  /* 0x0000000000037919 */ /* 0x000e220000000000 */
[----:B------:R-:W-:Y:S01]  /*04f0*/  SHF.R.U32.HI R14, RZ, 0x1, R0 ;  /* 0x00000001ff0e7819 */ /* 0x000fe20000011600 */
[----:B------:R-:W-:Y:S02]  /*0500*/  IMAD R17, R19, R0, RZ ;  /* 0x0000000013117224 */ /* 0x000fe400078e02ff */
[----:B------:R-:W-:Y:S02]  /*0510*/  IMAD.MOV R16, RZ, RZ, -R16 ;  /* 0x000000ffff107224 */ /* 0x000fe400078e0a10 */
[----:B------:R-:W-:Y:S01]  /*0520*/  VIADD R17, R17, UR4 ;  /* 0x0000000411117c36 */ /* 0x000fe20008000000 */
[----:B0-----:R-:W-:Y:S02]  /*0530*/  LOP3.LUT R2, R3, 0x3, RZ, 0xc0, !PT ;  /* 0x0000000303027812 */ /* 0x001fe400078ec0ff */
[----:B------:R-:W-:Y:S01]  /*0540*/  SHF.R.U32.HI R15, RZ, 0x2, R3 ;  /* 0x00000002ff0f7819 */ /* 0x000fe20000011603 */
[----:B------:R-:W-:-:S04]  /*0550*/  IMAD.MOV.U32 R3, RZ, RZ, RZ ;  /* 0x000000ffff037224 */ /* 0x000fc800078e00ff */
[----:B------:R-:W-:-:S05]  /*0560*/  IMAD.WIDE.U32 R14, R15, R14, R2 ;  /* 0x0000000e0f0e7225 */ /* 0x000fca00078e0002 */
[----:B------:R-:W-:-:S07]  /*0570*/  SHF.L.U64.HI R21, R14, 0x2, R15 ;  /* 0x000000020e157819 */ /* 0x000fce000001020f */
.L_x_3:
[----:B------:R-:W0:Y:S02]  /*0580*/  LDC.64 R2, c[0x0][0x388] ;  /* 0x0000e200ff027b82 */ /* 0x000e240000000a00 */
[----:B0-----:R-:W-:-:S03]  /*0590*/  IMAD.WIDE.U32 R2, R17, 0x2, R2 ;  /* 0x0000000211027825 */ /* 0x001fc600078e0002 */
[----:B------:R-:W-:-:S05]  /*05a0*/  LEA R2, P0, R14, R2, 0x2 ;  /* 0x000000020e027211 */ /* 0x000fca00078010ff */
[----:B------:R-:W-:Y:S02]  /*05b0*/  IMAD.X R3, R3, 0x1, R21, P0 ;  /* 0x0000000103037824 */ /* 0x000fe400000e0615 */
[----:B------:R-:W-:-:S03]  /*05c0*/  IMAD.WIDE.U32 R10, R0, 0x10, R2 ;  /* 0x00000010000a7825 */ /* 0x000fc600078e0002 */
[----:B------:R-:W2:Y:S04]  /*05d0*/  LDG.E R4, desc[UR6][R2.64] ;  /* 0x0000000602047981 */ /* 0x000ea8000c1e1900 */
[----:B------:R-:W2:Y:S04]  /*05e0*/  LDG.E R6, desc[UR6][R2.64+0x10] ;  /* 0x0000100602067981 */ /* 0x000ea8000c1e1900 */
[----:B------:R-:W2:Y:S04]  /*05f0*/  LDG.E R5, desc[UR6][R10.64] ;  /* 0x000000060a057981 */ /* 0x000ea8000c1e1900 */
[----:B------:R-:W2:Y:S01]  /*0600*/  LDG.E R7, desc[UR6][R10.64+0x10] ;  /* 0x000010060a077981 */ /* 0x000ea2000c1e1900 */
[----:B------:R-:W-:-:S02]  /*0610*/  VIADD R16, R16, 0x1 ;  /* 0x0000000110107836 */ /* 0x000fc40000000000 */
[----:B------:R-:W-:-:S03]  /*0620*/  VIADD R17, R17, 0x10 ;  /* 0x0000001011117836 */ /* 0x000fc60000000000 */
[----:B------:R-:W-:Y:S01]  /*0630*/  ISETP.NE.AND P0, PT, R16, RZ, PT ;  /* 0x000000ff1000720c */ /* 0x000fe20003f05270 */
[C---:B--2---:R-:W-:Y:S08]  /*0640*/  HMMA.16816.F16 R8, R4.reuse, R8, R8 ;  /* 0x000000080408723c */ /* 0x044ff00000000808 */
[----:B------:R-:W-:Y:S04]  /*0650*/  HMMA.16816.F16 R12, R4, R12, R12 ;  /* 0x0000000c040c723c */ /* 0x000fe8000000080c */
[----:B------:R-:W-:-:S01]  /*0660*/  NOP ;  /* 0x0000000000007918 */ /* 0x000fc20000000000 */
[----:B------:R-:W-:-:S15]  /*0670*/  @P0 BRA `(.L_x_3) ;  /* 0xfffffffc00c00947 */ /* 0x000fde000383ffff */
.L_x_0:
[----:B------:R-:W0:Y:S01]  /*0680*/  S2R R2, SR_LANEID ;  /* 0x0000000000027919 */ /* 0x000e220000000000 */
[----:B------:R-:W1:Y:S01]  /*0690*/  LDC R7, c[0x0][0x39c] ;  /* 0x0000e700ff077b82 */ /* 0x000e620000000800 */
[----:B------:R-:W2:Y:S01]  /*06a0*/  LDCU.64 UR4, c[0x0][0x390] ;  /* 0x00007200ff0477ac */ /* 0x000ea20008000a00 */
[----:B------:R-:W-:Y:S02]  /*06b0*/  IMAD.MOV.U32 R3, RZ, RZ, RZ ;  /* 0x000000ffff037224 */ /* 0x000fe400078e00ff */
[----:B-1----:R-:W-:Y:S01]  /*06c0*/  IMAD R18, R18, R7, RZ ;  /* 0x0000000712127224 */ /* 0x002fe200078e02ff */
[----:B------:R-:W-:-:S04]  /*06d0*/  SHF.R.U32.HI R7, RZ, 0x1, R7 ;  /* 0x00000001ff077819 */ /* 0x000fc80000011607 */
[----:B------:R-:W-:Y:S02]  /*06e0*/  IADD3 R11, P0, PT, R19, R18, RZ ;  /* 0x00000012130b7210 */ /* 0x000fe40007f1e0ff */
[----:B0-----:R-:W-:Y:S02]  /*06f0*/  SHF.R.U32.HI R0, RZ, 0x2, R2 ;  /* 0x00000002ff007819 */ /* 0x001fe40000011602 */
[----:B------:R-:W-:Y:S02]  /*0700*/  LOP3.LUT R2, R2, 0x3, RZ, 0xc0, !PT ;  /* 0x0000000302027812 */ /* 0x000fe400078ec0ff */
[----:B------:R-:W-:Y:S02]  /*0710*/  LEA.HI.X.SX32 R18, R18, RZ, 0x1, P0 ;  /* 0x000000ff12127211 */ /* 0x000fe400000f0eff */
[----:B--2---:R-:W-:Y:S01]  /*0720*/  LEA R5, P0, R11, UR4, 0x1 ;  /* 0x000000040b057c11 */ /* 0x004fe2000f8008ff */
[----:B------:R-:W-:-:S03]  /*0730*/  IMAD.WIDE.U32 R2, R0, R7, R2 ;  /* 0x0000000700027225 */ /* 0x000fc600078e0002 */
[----:B------:R-:W-:Y:S02]  /*0740*/  LEA.HI.X R11, R11, UR5, R18, 0x1, P0 ;  /* 0x000000050b0b7c11 */ /* 0x000fe400080f0c12 */
[----:B------:R-:W-:-:S04]  /*0750*/  LEA R4, P0, R2, R5, 0x2 ;  /* 0x0000000502047211 */ /* 0x000fc800078010ff */
[----:B------:R-:W-:-:S03]  /*0760*/  LEA.HI.X R5, R2, R11, R3, 0x2, P0 ;  /* 0x0000000b02057211 */ /* 0x000fc600000f1403 */
[----:B------:R-:W-:Y:S02]  /*0770*/  IMAD.WIDE.U32 R2, R7, 0x20, R4 ;  /* 0x0000002007027825 */ /* 0x000fe400078e0004 */
[----:B------:R-:W-:Y:S04]  /*0780*/  STG.E desc[UR6][R4.64], R8 ;  /* 0x0000000804007986 */ /* 0x000fe8000c101906 */
[----:B------:R-:W-:Y:S04]  /*0790*/  STG.E desc[UR6][R2.64], R9 ;  /* 0x0000000902007986 */ /* 0x000fe8000c101906 */
[----:B------:R-:W-:Y:S04]  /*07a0*/  STG.E desc[UR6][R4.64+0x10], R12 ;  /* 0x0000100c04007986 */ /* 0x000fe8000c101906 */
[----:B------:R-:W-:Y:S01]  /*07b0*/  STG.E desc[UR6][R2.64+0x10], R13 ;  /* 0x0000100d02007986 */ /* 0x000fe2000c101906 */
[----:B------:R-:W-:Y:S05]  /*07c0*/  EXIT ;  /* 0x000000000000794d */ /* 0x000fea0003800000 */
.L_x_4:
[----:B------:R-:W-:-:S00]  /*07d0*/  BRA `(.L_x_4) ;  /* 0xfffffffc00fc7947 */ /* 0x000fc0000383ffff */
[----:B------:R-:W-:-:S00]  /*07e0*/  NOP ;  /* 0x0000000000007918 */ /* 0x000fc00000000000 */
        /* <DEDUP_REMOVED lines=9> */
.L_x_15:


//--------------------- .text._Z24gemmWarpTilingKernelFp16PK6__halfS1_PS_iii --------------------------
	.section	.text._Z24gemmWarpTilingKernelFp16PK6__halfS1_PS_iii,"ax",@progbits
	.align	128
        .global         _Z24gemmWarpTilingKernelFp16PK6__halfS1_PS_iii
        .type           _Z24gemmWarpTilingKernelFp16PK6__halfS1_PS_iii,@function
        .size           _Z24gemmWarpTilingKernelFp16PK6__halfS1_PS_iii,(.L_x_16 - _Z24gemmWarpTilingKernelFp16PK6__halfS1_PS_iii)
        .other          _Z24gemmWarpTilingKernelFp16PK6__halfS1_PS_iii,@"STO_CUDA_ENTRY STV_DEFAULT"
_Z24gemmWarpTilingKernelFp16PK6__halfS1_PS_iii:
.text._Z24gemmWarpTilingKernelFp16PK6__halfS1_PS_iii:
[----:B------:R-:W-:Y:S01]  /*0000*/  LDC R1, c[0x0][0x37c] ;  /* 0x0000df00ff017b82 */ /* 0x000fe20000000800 */
[----:B------:R-:W0:Y:S07]  /*0010*/  S2R R9, SR_TID.X ;  /* 0x0000000000097919 */ /* 0x000e2e0000002100 */
[----:B------:R-:W1:Y:S01]  /*0020*/  LDC R0, c[0x0][0x3a0] ;  /* 0x0000e800ff007b82 */ /* 0x000e620000000800 */
[----:B------:R-:W2:Y:S01]  /*0030*/  LDCU.64 UR8, c[0x0][0x358] ;  /* 0x00006b00ff0877ac */ /* 0x000ea20008000a00 */
[----:B------:R-:W-:Y:S01]  /*0040*/  PRMT R25, RZ, 0x5410, RZ ;  /* 0x00005410ff197816 */ /* 0x000fe200000000ff */
[----:B------:R-:W3:Y:S01]  /*0050*/  S2R R8, SR_TID.Y ;  /* 0x0000000000087919 */ /* 0x000ee20000002200 */
[----:B------:R-:W-:-:S02]  /*0060*/  PRMT R24, RZ, 0x5410, RZ ;  /* 0x00005410ff187816 */ /* 0x000fc400000000ff */
[----:B------:R-:W-:Y:S02]  /*0070*/  PRMT R19, RZ, 0x5410, RZ ;  /* 0x00005410ff137816 */ /* 0x000fe400000000ff */
[----:B------:R-:W0:Y:S01]  /*0080*/  S2UR UR4, SR_CTAID.X ;  /* 0x00000000000479c3 */ /* 0x000e220000002500 */
[----:B------:R-:W-:-:S07]  /*0090*/  PRMT R18, RZ, 0x5410, RZ ;  /* 0x00005410ff127816 */ /* 0x000fce00000000ff */
[----:B------:R-:W0:Y:S08]  /*00a0*/  LDC R2, c[0x0][0x360] ;  /* 0x0000d800ff027b82 */ /* 0x000e300000000800 */
[----:B------:R-:W3:Y:S01]  /*00b0*/  S2UR UR5, SR_CTAID.Y ;  /* 0x00000000000579c3 */ /* 0x000ee20000002600 */
[----:B-1----:R-:W-:-:S07]  /*00c0*/  ISETP.GE.AND P0, PT, R0, 0x1, PT ;  /* 0x000000010000780c */ /* 0x002fce0003f06270 */
[----:B------:R-:W3:Y:S01]  /*00d0*/  LDC R63, c[0x0][0x364] ;  /* 0x0000d900ff3f7b82 */ /* 0x000ee20000000800 */
[----:B0-----:R-:W-:-:S05]  /*00e0*/  IMAD R2, R2, UR4, R9 ;  /* 0x0000000402027c24 */ /* 0x001fca000f8e0209 */
[----:B------:R-:W-:-:S04]  /*00f0*/  SHF.R.U32.HI R2, RZ, 0x1, R2 ;  /* 0x00000001ff027819 */ /* 0x000fc80000011602 */
[----:B------:R-:W-:Y:S01]  /*0100*/  LOP3.LUT R65, R2, 0x7ffffff0, RZ, 0xc0, !PT ;  /* 0x7ffffff002417812 */ /* 0x000fe200078ec0ff */
[----:B---3--:R-:W-:-:S04]  /*0110*/  IMAD R63, R63, UR5, R8 ;  /* 0x000000053f3f7c24 */ /* 0x008fc8000f8e0208 */
[----:B------:R-:W-:Y:S01]  /*0120*/  IMAD.SHL.U32 R63, R63, 0x10, RZ ;  /* 0x000000103f3f7824 */ /* 0x000fe200078e00ff */
[----:B--2---:R-:W-:Y:S06]  /*0130*/  @!P0 BRA `(.L_x_5) ;  /* 0x00000014001c8947 */ /* 0x004fec0003800000 */
[----:B------:R-:W0:Y:S01]  /*0140*/  S2UR UR6, SR_CgaCtaId ;  /* 0x00000000000679c3 */ /* 0x000e220000008800 */
[--C-:B------:R-:W-:Y:S01]  /*0150*/  SHF.R.U32.HI R3, RZ, 0x4, R9.reuse ;  /* 0x00000004ff037819 */ /* 0x100fe20000011609 */
[C---:B------:R-:W-:Y:S01]  /*0160*/  IMAD.SHL.U32 R5, R9.reuse, 0x2, RZ ;  /* 0x0000000209057824 */ /* 0x040fe200078e00ff */
[----:B------:R-:W-:Y:S01]  /*0170*/  UMOV UR4, 0x400 ;  /* 0x0000040000047882 */ /* 0x000fe20000000000 */
[----:B------:R-:W-:Y:S01]  /*0180*/  LOP3.LUT R4, R9, 0xf, RZ, 0xc0, !PT ;  /* 0x0000000f09047812 */ /* 0x000fe200078ec0ff */
[C---:B------:R-:W-:Y:S01]  /*0190*/  IMAD.SHL.U32 R6, R8.reuse, 0x20, RZ ;  /* 0x0000002008067824 */ /* 0x040fe200078e00ff */
[----:B------:R-:W-:Y:S01]  /*01a0*/  LOP3.LUT R3, R3, 0x1, RZ, 0xc0, !PT ;  /* 0x0000000103037812 */ /* 0x000fe200078ec0ff */
[----:B------:R-:W-:Y:S01]  /*01b0*/  UIADD3 UR5, UPT, UPT, UR4, 0x800, URZ ;  /* 0x0000080004057890 */ /* 0x000fe2000fffe0ff */
[----:B------:R-:W-:Y:S01]  /*01c0*/  LOP3.LUT R5, R5, 0x1e, RZ, 0xc0, !PT ;  /* 0x0000001e05057812 */ /* 0x000fe200078ec0ff */
[-C--:B------:R-:W-:Y:S01]  /*01d0*/  IMAD R10, R63, R0.reuse, RZ ;  /* 0x000000003f0a7224 */ /* 0x080fe200078e02ff */
[----:B------:R-:W-:Y:S01]  /*01e0*/  SHF.R.U32.HI R2, RZ, 0x1, R9 ;  /* 0x00000001ff027819 */ /* 0x000fe20000011609 */
[-C--:B------:R-:W-:Y:S01]  /*01f0*/  IMAD R7, R3, R0.reuse, R4 ;  /* 0x0000000003077224 */ /* 0x080fe200078e0204 */
[----:B------:R-:W-:Y:S01]  /*0200*/  PRMT R25, RZ, 0x7610, R25 ;  /* 0x00007610ff197816 */ /* 0x000fe20000000019 */
[----:B------:R-:W-:Y:S01]  /*0210*/  IMAD R4, R8, 0x20, R5 ;  /* 0x0000002008047824 */ /* 0x000fe200078e0205 */
[----:B------:R-:W-:Y:S01]  /*0220*/  LOP3.LUT R2, R2, 0x1f0, RZ, 0xc0, !PT ;  /* 0x000001f002027812 */ /* 0x000fe200078ec0ff */
[----:B------:R-:W-:Y:S01]  /*0230*/  IMAD R11, R65, R0, RZ ;  /* 0x00000000410b7224 */ /* 0x000fe200078e02ff */
[----:B------:R-:W-:Y:S01]  /*0240*/  LOP3.LUT R5, R6, R5, RZ, 0xfc, !PT ;  /* 0x0000000506057212 */ /* 0x000fe200078efcff */
[----:B------:R-:W-:Y:S01]  /*0250*/  IMAD R52, R0, 0x2, R7 ;  /* 0x0000000200347824 */ /* 0x000fe200078e0207 */
[----:B------:R-:W-:Y:S01]  /*0260*/  LOP3.LUT R3, R3, R2, RZ, 0xfc, !PT ;  /* 0x0000000203037212 */ /* 0x000fe200078efcff */
[----:B------:R-:W1:Y:S01]  /*0270*/  LDCU.64 UR10, c[0x0][0x380] ;  /* 0x00007000ff0a77ac */ /* 0x000e620008000a00 */
[----:B------:R-:W-:-:S02]  /*0280*/  LOP3.LUT R8, R2, 0xf, R9, 0xf8, !PT ;  /* 0x0000000f02087812 */ /* 0x000fc400078ef809 */
[-C--:B------:R-:W-:Y:S01]  /*0290*/  IADD3 R56, P2, PT, R10, R7.reuse, RZ ;  /* 0x000000070a387210 */ /* 0x080fe20007f5e0ff */
[----:B0-----:R-:W-:Y:S01]  /*02a0*/  ULEA UR4, UR6, UR4, 0x18 ;  /* 0x0000000406047291 */ /* 0x001fe2000f8ec0ff */
[----:B------:R-:W-:Y:S01]  /*02b0*/  IADD3 R54, P1, PT, R11, R7, RZ ;  /* 0x000000070b367210 */ /* 0x000fe20007f3e0ff */
[----:B------:R-:W-:Y:S02]  /*02c0*/  ULEA UR5, UR6, UR5, 0x18 ;  /* 0x0000000506057291 */ /* 0x000fe4000f8ec0ff */
[----:B------:R-:W-:Y:S01]  /*02d0*/  IMAD.X R57, RZ, RZ, RZ, P2 ;  /* 0x000000ffff397224 */ /* 0x000fe200010e06ff */
[----:B------:R-:W-:Y:S01]  /*02e0*/  PRMT R24, RZ, 0x5410, RZ ;  /* 0x00005410ff187816 */ /* 0x000fe200000000ff */
[----:B------:R-:W0:Y:S01]  /*02f0*/  LDCU.64 UR6, c[0x0][0x388] ;  /* 0x00007100ff0677ac */ /* 0x000e220008000a00 */
[----:B------:R-:W-:Y:S01]  /*0300*/  VIADD R58, R6, UR4 ;  /* 0x00000004063a7c36 */ /* 0x000fe20008000000 */
[----:B------:R-:W-:Y:S01]  /*0310*/  PRMT R19, RZ, 0x5410, RZ ;  /* 0x00005410ff137816 */ /* 0x000fe200000000ff */
[----:B------:R-:W-:Y:S01]  /*0320*/  VIADD R4, R4, UR5 ;  /* 0x0000000504047c36 */ /* 0x000fe20008000000 */
[----:B------:R-:W-:Y:S01]  /*0330*/  LEA R59, R8, UR5, 0x6 ;  /* 0x00000005083b7c11 */ /* 0x000fe2000f8e30ff */
[----:B------:R-:W-:Y:S01]  /*0340*/  VIADD R2, R5, UR4 ;  /* 0x0000000405027c36 */ /* 0x000fe20008000000 */
[----:B------:R-:W-:Y:S01]  /*0350*/  PRMT R18, RZ, 0x5410, RZ ;  /* 0x00005410ff127816 */ /* 0x000fe200000000ff */
[C---:B------:R-:W-:Y:S01]  /*0360*/  IMAD R58, R3.reuse, 0x40, R58 ;  /* 0x00000040033a7824 */ /* 0x040fe200078e023a */
[----:B------:R-:W-:Y:S01]  /*0370*/  SHF.L.U64.HI R57, R56, 0x1, R57 ;  /* 0x0000000138397819 */ /* 0x000fe20000010239 */
[C---:B------:R-:W-:Y:S01]  /*0380*/  IMAD R62, R3.reuse, 0x40, R4 ;  /* 0x00000040033e7824 */ /* 0x040fe200078e0204 */
[----:B------:R-:W-:Y:S01]  /*0390*/  UMOV UR4, URZ ;  /* 0x000000ff00047c82 */ /* 0x000fe20008000000 */
[----:B------:R-:W-:-:S02]  /*03a0*/  IMAD R61, R3, 0x40, R2 ;  /* 0x00000040033d7824 */ /* 0x000fc400078e0202 */
[C-C-:B------:R-:W-:Y:S02]  /*03b0*/  IMAD R5, R0.reuse, 0x8, R7.reuse ;  /* 0x0000000800057824 */ /* 0x140fe400078e0207 */
[C---:B------:R-:W-:Y:S02]  /*03c0*/  IMAD R3, R0.reuse, 0x4, R7 ;  /* 0x0000000400037824 */ /* 0x040fe400078e0207 */
[--C-:B------:R-:W-:Y:S01]  /*03d0*/  IMAD R9, R0, 0x4, R5.reuse ;  /* 0x0000000400097824 */ /* 0x100fe200078e0205 */
[-C--:B------:R-:W-:Y:S01]  /*03e0*/  IADD3 R4, P6, PT, R10, R5.reuse, RZ ;  /* 0x000000050a047210 */ /* 0x080fe20007fde0ff */
[----:B------:R-:W-:Y:S01]  /*03f0*/  IMAD R44, R0, 0x2, R5 ;  /* 0x00000002002c7824 */ /* 0x000fe200078e0205 */
[C---:B------:R-:W-:Y:S01]  /*0400*/  IADD3 R46, P4, PT, R11.reuse, R5, RZ ;  /* 0x000000050b2e7210 */ /* 0x040fe20007f9e0ff */
[----:B------:R-:W-:Y:S01]  /*0410*/  IMAD.IADD R59, R6, 0x1, R59 ;  /* 0x00000001063b7824 */ /* 0x000fe200078e023b */
[CC--:B------:R-:W-:Y:S01]  /*0420*/  IADD3 R5, P3, PT, R10.reuse, R3.reuse, RZ ;  /* 0x000000030a057210 */ /* 0x0c0fe20007f7e0ff */
[----:B------:R-:W-:Y:S01]  /*0430*/  IMAD.X R13, RZ, RZ, RZ, P6 ;  /* 0x000000ffff0d7224 */ /* 0x000fe200030e06ff */
[-C--:B------:R-:W-:Y:S01]  /*0440*/  IADD3 R6, P5, PT, R10, R52.reuse, RZ ;  /* 0x000000340a067210 */ /* 0x080fe20007fbe0ff */
[----:B------:R-:W-:Y:S01]  /*0450*/  IMAD R48, R0, 0x2, R3 ;  /* 0x0000000200307824 */ /* 0x000fe200078e0203 */
[C---:B------:R-:W-:Y:S01]  /*0460*/  IADD3 R50, P0, PT, R11.reuse, R3, RZ ;  /* 0x000000030b327210 */ /* 0x040fe20007f1e0ff */
[----:B------:R-:W-:Y:S01]  /*0470*/  IMAD.X R14, RZ, RZ, RZ, P3 ;  /* 0x000000ffff0e7224 */ /* 0x000fe200018e06ff */
[CC--:B------:R-:W-:Y:S01]  /*0480*/  IADD3 R7, P2, PT, R10.reuse, R9.reuse, RZ ;  /* 0x000000090a077210 */ /* 0x0c0fe20007f5e0ff */
[----:B------:R-:W-:Y:S01]  /*0490*/  IMAD.X R55, RZ, RZ, RZ, P1 ;  /* 0x000000ffff377224 */ /* 0x000fe200008e06ff */
[----:B------:R-:W-:Y:S01]  /*04a0*/  IADD3 R52, P1, PT, R11, R52, RZ ;  /* 0x000000340b347210 */ /* 0x000fe20007f3e0ff */
[----:B------:R-:W-:Y:S01]  /*04b0*/  IMAD.X R3, RZ, RZ, RZ, P5 ;  /* 0x000000ffff037224 */ /* 0x000fe200028e06ff */
[----:B------:R-:W-:Y:S01]  /*04c0*/  IADD3 R8, P5, PT, R10, R44, RZ ;  /* 0x0000002c0a087210 */ /* 0x000fe20007fbe0ff */
[----:B------:R-:W-:Y:S01]  /*04d0*/  IMAD R2, R0, 0x2, R9 ;  /* 0x0000000200027824 */ /* 0x000fe200078e0209 */
[----:B------:R-:W-:Y:S01]  /*04e0*/  SHF.L.U64.HI R12, R4, 0x1, R13 ;  /* 0x00000001040c7819 */ /* 0x000fe2000001020d */
[----:B------:R-:W-:Y:S01]  /*04f0*/  IMAD.X R51, RZ, RZ, RZ, P0 ;  /* 0x000000ffff337224 */ /* 0x000fe200000e06ff */
[----:B------:R-:W-:Y:S01]  /*0500*/  SHF.L.U64.HI R13, R5, 0x1, R14 ;  /* 0x00000001050d7819 */ /* 0x000fe2000001020e */
[----:B------:R-:W-:Y:S01]  /*0510*/  IMAD.X R16, RZ, RZ, RZ, P2 ;  /* 0x000000ffff107224 */ /* 0x000fe200010e06ff */
[C---:B------:R-:W-:Y:S01]  /*0520*/  IADD3 R42, P3, PT, R11.reuse, R9, RZ ;  /* 0x000000090b2a7210 */ /* 0x040fe20007f7e0ff */
[----:B------:R-:W-:Y:S01]  /*0530*/  IMAD.X R47, RZ, RZ, RZ, P4 ;  /* 0x000000ffff2f7224 */ /* 0x000fe200020e06ff */
[----:B------:R-:W-:Y:S01]  /*0540*/  SHF.L.U64.HI R14, R6, 0x1, R3 ;  /* 0x00000001060e7819 */ /* 0x000fe20000010203 */
[----:B------:R-:W-:Y:S01]  /*0550*/  IMAD.X R53, RZ, RZ, RZ, P1 ;  /* 0x000000ffff357224 */ /* 0x000fe200008e06ff */
[----:B------:R-:W-:Y:S01]  /*0560*/  IADD3 R9, P0, PT, R10, R48, RZ ;  /* 0x000000300a097210 */ /* 0x000fe20007f1e0ff */
[----:B------:R-:W-:Y:S01]  /*0570*/  IMAD.X R3, RZ, RZ, RZ, P5 ;  /* 0x000000ffff037224 */ /* 0x000fe200028e06ff */
[C---:B------:R-:W-:Y:S01]  /*0580*/  IADD3 R44, P4, PT, R11.reuse, R44, RZ ;  /* 0x0000002c0b2c7210 */ /* 0x040fe20007f9e0ff */
[----:B------:R-:W-:Y:S01]  /*0590*/  IMAD.X R43, RZ, RZ, RZ, P3 ;  /* 0x000000ffff2b7224 */ /* 0x000fe200018e06ff */
[----:B------:R-:W-:-:S02]  /*05a0*/  IADD3 R48, P1, PT, R11, R48, RZ ;  /* 0x000000300b307210 */ /* 0x000fc40007f3e0ff */
[-C--:B------:R-:W-:Y:S01]  /*05b0*/  IADD3 R10, P2, PT, R10, R2.reuse, RZ ;  /* 0x000000020a0a7210 */ /* 0x080fe20007f5e0ff */
[----:B------:R-:W-:Y:S01]  /*05c0*/  IMAD.X R45, RZ, RZ, RZ, P4 ;  /* 0x000000ffff2d7224 */ /* 0x000fe200020e06ff */
[----:B------:R-:W-:Y:S01]  /*05d0*/  IADD3 R11, P6, PT, R11, R2, RZ ;  /* 0x000000020b0b7210 */ /* 0x000fe20007fde0ff */
[----:B------:R-:W-:Y:S01]  /*05e0*/  IMAD.X R2, RZ, RZ, RZ, P0 ;  /* 0x000000ffff027224 */ /* 0x000fe200000e06ff */
[----:B------:R-:W-:Y:S01]  /*05f0*/  SHF.L.U64.HI R15, R7, 0x1, R16 ;  /* 0x00000001070f7819 */ /* 0x000fe20000010210 */
[----:B------:R-:W-:Y:S01]  /*0600*/  IMAD.X R49, RZ, RZ, RZ, P1 ;  /* 0x000000ffff317224 */ /* 0x000fe200008e06ff */
[----:B------:R-:W-:Y:S01]  /*0610*/  SHF.L.U64.HI R16, R8, 0x1, R3 ;  /* 0x0000000108107819 */ /* 0x000fe20000010203 */
[----:B------:R-:W-:Y:S01]  /*0620*/  IMAD.X R3, RZ, RZ, RZ, P2 ;  /* 0x000000ffff037224 */ /* 0x000fe200010e06ff */
[----:B------:R-:W-:Y:S01]  /*0630*/  SHF.L.U64.HI R17, R9, 0x1, R2 ;  /* 0x0000000109117819 */ /* 0x000fe20000010202 */
[----:B------:R-:W-:Y:S01]  /*0640*/  IMAD.X R20, RZ, RZ, RZ, P6 ;  /* 0x000000ffff147224 */ /* 0x000fe200030e06ff */
[----:B------:R-:W-:-:S02]  /*0650*/  SHF.L.U64.HI R55, R54, 0x1, R55 ;  /* 0x0000000136377819 */ /* 0x000fc40000010237 */
[----:B------:R-:W-:Y:S02]  /*0660*/  SHF.L.U64.HI R2, R10, 0x1, R3 ;  /* 0x000000010a027819 */ /* 0x000fe40000010203 */
[----:B------:R-:W-:Y:S02]  /*0670*/  SHF.L.U64.HI R47, R46, 0x1, R47 ;  /* 0x000000012e2f7819 */ /* 0x000fe4000001022f */
[----:B------:R-:W-:Y:S02]  /*0680*/  SHF.L.U64.HI R51, R50, 0x1, R51 ;  /* 0x0000000132337819 */ /* 0x000fe40000010233 */
[----:B------:R-:W-:Y:S02]  /*0690*/  SHF.L.U64.HI R53, R52, 0x1, R53 ;  /* 0x0000000134357819 */ /* 0x000fe40000010235 */
[----:B------:R-:W-:Y:S02]  /*06a0*/  SHF.L.U64.HI R43, R42, 0x1, R43 ;  /* 0x000000012a2b7819 */ /* 0x000fe4000001022b */
[----:B------:R-:W-:-:S02]  /*06b0*/  SHF.L.U64.HI R45, R44, 0x1, R45 ;  /* 0x000000012c2d7819 */ /* 0x000fc4000001022d */
[----:B------:R-:W-:Y:S02]  /*06c0*/  SHF.L.U64.HI R49, R48, 0x1, R49 ;  /* 0x0000000130317819 */ /* 0x000fe40000010231 */
[----:B01----:R-:W-:-:S07]  /*06d0*/  SHF.L.U64.HI R3, R11, 0x1, R20 ;  /* 0x000000010b037819 */ /* 0x003fce0000010214 */
.L_x_6:
[----:B------:R-:W-:-:S04]  /*06e0*/  LEA R28, P0, R54, UR10, 0x1 ;  /* 0x0000000a361c7c11 */ /* 0x000fc8000f8008ff */
[----:B------:R-:W-:Y:S02]  /*06f0*/  IADD3.X R29, PT, PT, R55, UR11, RZ, P0, !PT ;  /* 0x0000000b371d7c10 */ /* 0x000fe400087fe4ff */
[----:B------:R-:W-:Y:S02]  /*0700*/  LEA R26, P0, R56, UR6, 0x1 ;  /* 0x00000006381a7c11 */ /* 0x000fe4000f8008ff */
[----:B------:R-:W-:Y:S01]  /*0710*/  LEA R36, P1, R6, UR6, 0x1 ;  /* 0x0000000606247c11 */ /* 0x000fe2000f8208ff */
[----:B------:R-:W2:Y:S01]  /*0720*/  LDG.E.U16 R40, desc[UR8][R28.64] ;  /* 0x000000081c287981 */ /* 0x000ea2000c1e1500 */
[----:B------:R-:W-:Y:S02]  /*0730*/  IADD3.X R27, PT, PT, R57, UR7, RZ, P0, !PT ;  /* 0x00000007391b7c10 */ /* 0x000fe400087fe4ff */
[----:B------:R-:W-:Y:S02]  /*0740*/  LEA R34, P0, R52, UR10, 0x1 ;  /* 0x0000000a34227c11 */ /* 0x000fe4000f8008ff */
[----:B------:R-:W-:Y:S01]  /*0750*/  IADD3.X R37, PT, PT, R14, UR7, RZ, P1, !PT ;  /* 0x000000070e257c10 */ /* 0x000fe20008ffe4ff */
[----:B------:R0:W3:Y:S01]  /*0760*/  LDG.E.U16 R41, desc[UR8][R26.64] ;  /* 0x000000081a297981 */ /* 0x0000e2000c1e1500 */
[----:B------:R-:W-:-:S02]  /*0770*/  IADD3.X R35, PT, PT, R53, UR11, RZ, P0, !PT ;  /* 0x0000000b35237c10 */ /* 0x000fc400087fe4ff */
[----:B------:R-:W-:Y:S01]  /*0780*/  LEA R22, P0, R50, UR10, 0x1 ;  /* 0x0000000a32167c11 */ /* 0x000fe2000f8008ff */
[----:B------:R-:W4:Y:S03]  /*0790*/  LDG.E.U16 R31, desc[UR8][R36.64] ;  /* 0x00000008241f7981 */ /* 0x000f26000c1e1500 */
[----:B------:R-:W-:Y:S01]  /*07a0*/  IADD3.X R23, PT, PT, R51, UR11, RZ, P0, !PT ;  /* 0x0000000b33177c10 */ /* 0x000fe200087fe4ff */
[----:B------:R-:W5:Y:S01]  /*07b0*/  LDG.E.U16 R30, desc[UR8][R34.64] ;  /* 0x00000008221e7981 */ /* 0x000f62000c1e1500 */
[----:B------:R-:W-:Y:S02]  /*07c0*/  LEA R68, P0, R48, UR10, 0x1 ;  /* 0x0000000a30447c11 */ /* 0x000fe4000f8008ff */
[----:B------:R-:W-:Y:S01]  /*07d0*/  LEA R20, P1, R5, UR6, 0x1 ;  /* 0x0000000605147c11 */ /* 0x000fe2000f8208ff */
[----:B------:R1:W4:Y:S01]  /*07e0*/  LDG.E.U16 R32, desc[UR8][R22.64] ;  /* 0x0000000816207981 */ /* 0x000322000c1e1500 */
[----:B------:R-:W-:-:S02]  /*07f0*/  IADD3.X R69, PT, PT, R49, UR11, RZ, P0, !PT ;  /* 0x0000000b31457c10 */ /* 0x000fc400087fe4ff */
[----:B0-----:R-:W-:Y:S02]  /*0800*/  LEA R26, P0, R46, UR10, 0x1 ;  /* 0x0000000a2e1a7c11 */ /* 0x001fe4000f8008ff */
[----:B------:R-:W-:Y:S01]  /*0810*/  IADD3.X R21, PT, PT, R13, UR7, RZ, P1, !PT ;  /* 0x000000070d157c10 */ /* 0x000fe20008ffe4ff */
[----:B------:R-:W4:Y:S01]  /*0820*/  LDG.E.U16 R34, desc[UR8][R68.64] ;  /* 0x0000000844227981 */ /* 0x000f22000c1e1500 */
[----:B------:R-:W-:Y:S02]  /*0830*/  IADD3.X R27, PT, PT, R47, UR11, RZ, P0, !PT ;  /* 0x0000000b2f1b7c10 */ /* 0x000fe400087fe4ff */
[----:B------:R-:W-:Y:S01]  /*0840*/  LEA R28, P1, R9, UR6, 0x1 ;  /* 0x00000006091c7c11 */ /* 0x000fe2000f8208ff */
[----:B------:R0:W4:Y:S01]  /*0850*/  LDG.E.U16 R33, desc[UR8][R20.64] ;  /* 0x0000000814217981 */ /* 0x000122000c1e1500 */
[----:B------:R-:W-:Y:S02]  /*0860*/  LEA R66, P0, R4, UR6, 0x1 ;  /* 0x0000000604427c11 */ /* 0x000fe4000f8008ff */
[----:B------:R-:W-:Y:S01]  /*0870*/  IADD3.X R29, PT, PT, R17, UR7, RZ, P1, !PT ;  /* 0x00000007111d7c10 */ /* 0x000fe20008ffe4ff */
[----:B------:R-:W4:Y:S01]  /*0880*/  LDG.E.U16 R36, desc[UR8][R26.64] ;  /* 0x000000081a247981 */ /* 0x000f22000c1e1500 */
[----:B------:R-:W-:-:S02]  /*0890*/  IADD3.X R67, PT, PT, R12, UR7, RZ, P0, !PT ;  /* 0x000000070c437c10 */ /* 0x000fc400087fe4ff */
[----:B-1----:R-:W-:Y:S01]  /*08a0*/  LEA R22, P1, R44, UR10, 0x1 ;  /* 0x0000000a2c167c11 */ /* 0x002fe2000f8208ff */
[----:B------:R1:W4:Y:S01]  /*08b0*/  LDG.E.U16 R35, desc[UR8][R28.64] ;  /* 0x000000081c237981 */ /* 0x000322000c1e1500 */
[----:B0-----:R-:W-:-:S03]  /*08c0*/  LEA R20, P0, R8, UR6, 0x1 ;  /* 0x0000000608147c11 */ /* 0x001fc6000f8008ff */
[----:B------:R-:W4:Y:S01]  /*08d0*/  LDG.E.U16 R37, desc[UR8][R66.64] ;  /* 0x0000000842257981 */ /* 0x000f22000c1e1500 */
[----:B------:R-:W-:Y:S02]  /*08e0*/  IADD3.X R21, PT, PT, R16, UR7, RZ, P0, !PT ;  /* 0x0000000710157c10 */ /* 0x000fe400087fe4ff */
[----:B-1----:R-:W-:-:S03]  /*08f0*/  LEA R28, P0, R42, UR10, 0x1 ;  /* 0x0000000a2a1c7c11 */ /* 0x002fc6000f8008ff */
[----:B------:R-:W4:Y:S01]  /*0900*/  LDG.E.U16 R39, desc[UR8][R20.64] ;  /* 0x0000000814277981 */ /* 0x000f22000c1e1500 */
[----:B------:R-:W-:Y:S02]  /*0910*/  IADD3.X R23, PT, PT, R45, UR11, RZ, P1, !PT ;  /* 0x0000000b2d177c10 */ /* 0x000fe40008ffe4ff */
[----:B------:R-:W-:Y:S02]  /*0920*/  IADD3.X R29, PT, PT, R43, UR11, RZ, P0, !PT ;  /* 0x0000000b2b1d7c10 */ /* 0x000fe400087fe4ff */
[----:B------:R-:W-:Y:S01]  /*0930*/  LEA R26, P0, R7, UR6, 0x1 ;  /* 0x00000006071a7c11 */ /* 0x000fe2000f8008ff */
[----:B------:R0:W4:Y:S03]  /*0940*/  LDG.E.U16 R38, desc[UR8][R22.64] ;  /* 0x0000000816267981 */ /* 0x000126000c1e1500 */
[----:B------:R-:W-:Y:S01]  /*0950*/  IADD3.X R27, PT, PT, R15, UR7, RZ, P0, !PT ;  /* 0x000000070f1b7c10 */ /* 0x000fe200087fe4ff */
[----:B------:R-:W4:Y:S05]  /*0960*/  LDG.E.U16 R28, desc[UR8][R28.64] ;  /* 0x000000081c1c7981 */ /* 0x000f2a000c1e1500 */
[----:B------:R1:W4:Y:S01]  /*0970*/  LDG.E.U16 R27, desc[UR8][R26.64] ;  /* 0x000000081a1b7981 */ /* 0x000322000c1e1500 */
[----:B0-----:R-:W-:-:S04]  /*0980*/  LEA R22, P0, R11, UR10, 0x1 ;  /* 0x0000000a0b167c11 */ /* 0x001fc8000f8008ff */
[----:B------:R-:W-:Y:S02]  /*0990*/  IADD3.X R23, PT, PT, R3, UR11, RZ, P0, !PT ;  /* 0x0000000b03177c10 */ /* 0x000fe400087fe4ff */
[----:B------:R-:W-:-:S03]  /*09a0*/  LEA R20, P0, R10, UR6, 0x1 ;  /* 0x000000060a147c11 */ /* 0x000fc6000f8008ff */
[----:B------:R-:W4:Y:S01]  /*09b0*/  LDG.E.U16 R60, desc[UR8][R22.64] ;  /* 0x00000008163c7981 */ /* 0x000f22000c1e1500 */
[----:B------:R-:W-:-:S06]  /*09c0*/  IADD3.X R21, PT, PT, R2, UR7, RZ, P0, !PT ;  /* 0x0000000702157c10 */ /* 0x000fcc00087fe4ff */
[----:B------:R-:W4:Y:S01]  /*09d0*/  LDG.E.U16 R21, desc[UR8][R20.64] ;  /* 0x0000000814157981 */ /* 0x000f22000c1e1500 */
[----:B-1----:R-:W-:-:S03]  /*09e0*/  IMAD.MOV.U32 R26, RZ, RZ, R19 ;  /* 0x000000ffff1a7224 */ /* 0x002fc600078e0013 */
[----:B--2---:R-:W-:Y:S04]  /*09f0*/  STS.U16 [R61], R40 ;  /* 0x000000283d007388 */ /* 0x004fe80000000400 */
[----:B---3--:R-:W-:Y:S04]  /*0a00*/  STS.U16 [R62], R41 ;  /* 0x000000293e007388 */ /* 0x008fe80000000400 */
[----:B-----5:R-:W-:Y:S04]  /*0a10*/  STS.U16 [R61+0x80], R30 ;  /* 0x0000801e3d007388 */ /* 0x020fe80000000400 */
[----:B----4-:R-:W-:Y:S04]  /*0a20*/  STS.U16 [R62+0x80], R31 ;  /* 0x0000801f3e007388 */ /* 0x010fe80000000400 */
[----:B------:R-:W-:Y:S04]  /*0a30*/  STS.U16 [R61+0x100], R32 ;  /* 0x000100203d007388 */ /* 0x000fe80000000400 */
        /* <DEDUP_REMOVED lines=11> */
[----:B------:R-:W-:Y:S04]  /*0af0*/  LDS.64 R30, [R58] ;  /* 0x000000003a1e7984 */ /* 0x000fe80000000a00 */
[----:B------:R-:W0:Y:S04]  /*0b00*/  LDS.64 R32, [R58+0x80] ;  /* 0x000080003a207984 */ /* 0x000e280000000a00 */
[----:B------:R-:W1:Y:S04]  /*0b10*/  LDS.64 R22, [R59] ;  /* 0x000000003b167984 */ /* 0x000e680000000a00 */
[----:B------:R-:W-:Y:S04]  /*0b20*/  LDS.64 R34, [R58+0x100] ;  /* 0x000100003a227984 */ /* 0x000fe80000000a00 */
[----:B------:R-:W2:Y:S04]  /*0b30*/  LDS.64 R36, [R58+0x180] ;  /* 0x000180003a247984 */ /* 0x000ea80000000a00 */
[----:B------:R-:W-:Y:S04]  /*0b40*/  LDS.64 R38, [R58+0x200] ;  /* 0x000200003a267984 */ /* 0x000fe80000000a00 */
[----:B------:R-:W3:Y:S04]  /*0b50*/  LDS.64 R40, [R58+0x280] ;  /* 0x000280003a287984 */ /* 0x000ee80000000a00 */
[----:B------:R-:W-:Y:S04]  /*0b60*/  LDS.64 R20, [R58+0x300] ;  /* 0x000300003a147984 */ /* 0x000fe80000000a00 */
[----:B------:R-:W-:Y:S01]  /*0b70*/  LDS.64 R28, [R58+0x88] ;  /* 0x000088003a1c7984 */ /* 0x000fe20000000a00 */
[----:B0-----:R-:W-:-:S02]  /*0b80*/  PRMT R19, R30, 0x5410, R32 ;  /* 0x000054101e137816 */ /* 0x001fc40000000020 */
[----:B------:R-:W-:-:S03]  /*0b90*/  PRMT R32, R30, 0x7632, R32 ;  /* 0x000076321e207816 */ /* 0x000fc60000000020 */
[----:B-1----:R-:W-:Y:S01]  /*0ba0*/  HFMA2 R18, R19, R22.H0_H0, R18 ;  /* 0x2000001613127231 */ /* 0x002fe20000000012 */
[----:B--2---:R-:W-:-:S03]  /*0bb0*/  PRMT R19, R34, 0x5410, R36 ;  /* 0x0000541022137816 */ /* 0x004fc60000000024 */
[-C--:B------:R-:W-:Y:S02]  /*0bc0*/  HFMA2 R30, R32, R22.reuse.H1_H1, R18 ;  /* 0x30000016201e7231 */ /* 0x080fe40000000012 */
[----:B------:R-:W-:Y:S02]  /*0bd0*/  HFMA2 R26, R19, R22.H0_H0, R26 ;  /* 0x20000016131a7231 */ /* 0x000fe4000000001a */
[----:B------:R-:W0:Y:S01]  /*0be0*/  LDS.64 R18, [R58+0x380] ;  /* 0x000380003a127984 */ /* 0x000e220000000a00 */
[----:B------:R-:W-:Y:S02]  /*0bf0*/  PRMT R36, R34, 0x7632, R36 ;  /* 0x0000763222247816 */ /* 0x000fe40000000024 */
[----:B---3--:R-:W-:-:S03]  /*0c00*/  PRMT R27, R38, 0x5410, R40 ;  /* 0x00005410261b7816 */ /* 0x008fc60000000028 */
[-C--:B------:R-:W-:Y:S02]  /*0c10*/  HFMA2 R32, R36, R22.reuse.H1_H1, R26 ;  /* 0x3000001624207231 */ /* 0x080fe4000000001a */
[----:B------:R-:W-:Y:S02]  /*0c20*/  IMAD.MOV.U32 R36, RZ, RZ, R25 ;  /* 0x000000ffff247224 */ /* 0x000fe400078e0019 */
[----:B------:R-:W-:Y:S02]  /*0c30*/  HFMA2 R34, R27, R22.H0_H0, R24 ;  /* 0x200000161b227231 */ /* 0x000fe40000000018 */
[----:B------:R-:W1:Y:S01]  /*0c40*/  LDS.64 R26, [R58+0x8] ;  /* 0x000008003a1a7984 */ /* 0x000e620000000a00 */
[C-C-:B------:R-:W-:Y:S02]  /*0c50*/  PRMT R67, R31.reuse, 0x5410, R33.reuse ;  /* 0x000054101f437816 */ /* 0x140fe40000000021 */
[----:B------:R-:W-:Y:S02]  /*0c60*/  PRMT R33, R31, 0x7632, R33 ;  /* 0x000076321f217816 */ /* 0x000fe40000000021 */
[----:B------:R-:W-:-:S02]  /*0c70*/  PRMT R31, R35, 0x5410, R37 ;  /* 0x00005410231f7816 */ /* 0x000fc40000000025 */
[----:B0-----:R-:W-:-:S05]  /*0c80*/  PRMT R25, R20, 0x5410, R18 ;  /* 0x0000541014197816 */ /* 0x001fca0000000012 */
[----:B------:R-:W-:Y:S02]  /*0c90*/  HFMA2 R36, R25, R22.H0_H0, R36 ;  /* 0x2000001619247231 */ /* 0x000fe40000000024 */
[----:B------:R-:W0:Y:S01]  /*0ca0*/  LDS.64 R24, [R59+0x8] ;  /* 0x000008003b187984 */ /* 0x000e220000000a00 */
[----:B------:R-:W-:Y:S02]  /*0cb0*/  PRMT R18, R20, 0x7632, R18 ;  /* 0x0000763214127816 */ /* 0x000fe40000000012 */
[----:B------:R-:W-:-:S03]  /*0cc0*/  PRMT R40, R38, 0x7632, R40 ;  /* 0x0000763226287816 */ /* 0x000fc60000000028 */
[-C--:B------:R-:W-:Y:S02]  /*0cd0*/  HFMA2 R36, R18, R22.reuse.H1_H1, R36 ;  /* 0x3000001612247231 */ /* 0x080fe40000000024 */
[-C--:B------:R-:W-:Y:S01]  /*0ce0*/  HFMA2 R18, R31, R23.reuse.H0_H0, R32 ;  /* 0x200000171f127231 */ /* 0x080fe20000000020 */
[----:B------:R-:W-:Y:S01]  /*0cf0*/  PRMT R31, R39, 0x5410, R41 ;  /* 0x00005410271f7816 */ /* 0x000fe20000000029 */
[----:B------:R-:W-:Y:S02]  /*0d00*/  HFMA2 R34, R40, R22.H1_H1, R34 ;  /* 0x3000001628227231 */ /* 0x000fe40000000022 */
[-C--:B------:R-:W-:Y:S02]  /*0d10*/  HFMA2 R20, R67, R23.reuse.H0_H0, R30 ;  /* 0x2000001743147231 */ /* 0x080fe4000000001e */
[-C--:B------:R-:W-:Y:S01]  /*0d20*/  HFMA2 R22, R31, R23.reuse.H0_H0, R34 ;  /* 0x200000171f167231 */ /* 0x080fe20000000022 */
[----:B------:R-:W-:Y:S01]  /*0d30*/  PRMT R31, R21, 0x5410, R19 ;  /* 0x00005410151f7816 */ /* 0x000fe20000000013 */
[-C--:B------:R-:W-:Y:S01]  /*0d40*/  HFMA2 R20, R33, R23.reuse.H1_H1, R20 ;  /* 0x3000001721147231 */ /* 0x080fe20000000014 */
[----:B------:R-:W-:Y:S01]  /*0d50*/  PRMT R37, R35, 0x7632, R37 ;  /* 0x0000763223257816 */ /* 0x000fe20000000025 */
[----:B------:R-:W-:Y:S01]  /*0d60*/  LDS.64 R32, [R58+0x188] ;  /* 0x000188003a207984 */ /* 0x000fe20000000a00 */
[----:B-1----:R-:W-:Y:S01]  /*0d70*/  PRMT R35, R26, 0x5410, R28 ;  /* 0x000054101a237816 */ /* 0x002fe2000000001c */
[----:B------:R-:W-:-:S02]  /*0d80*/  HFMA2 R38, R31, R23.H0_H0, R36 ;  /* 0x200000171f267231 */ /* 0x000fc40000000024 */
[----:B------:R-:W1:Y:S01]  /*0d90*/  LDS.64 R30, [R58+0x108] ;  /* 0x000108003a1e7984 */ /* 0x000e620000000a00 */
[----:B------:R-:W-:-:S03]  /*0da0*/  HFMA2 R18, R37, R23.H1_H1, R18 ;  /* 0x3000001725127231 */ /* 0x000fc60000000012 */
[----:B------:R-:W-:Y:S01]  /*0db0*/  LDS.64 R36, [R58+0x208] ;  /* 0x000208003a247984 */ /* 0x000fe20000000a00 */
[----:B0-----:R-:W-:-:S03]  /*0dc0*/  HFMA2 R20, R35, R24.H0_H0, R20 ;  /* 0x2000001823147231 */ /* 0x001fc60000000014 */
[----:B------:R-:W0:Y:S01]  /*0dd0*/  LDS.64 R34, [R58+0x288] ;  /* 0x000288003a227984 */ /* 0x000e220000000a00 */
[----:B------:R-:W-:Y:S02]  /*0de0*/  PRMT R19, R21, 0x7632, R19 ;  /* 0x0000763215137816 */ /* 0x000fe40000000013 */
[----:B------:R-:W-:-:S03]  /*0df0*/  PRMT R28, R26, 0x7632, R28 ;  /* 0x000076321a1c7816 */ /* 0x000fc6000000001c */
[----:B------:R-:W-:Y:S01]  /*0e00*/  HFMA2 R38, R19, R23.H1_H1, R38 ;  /* 0x3000001713267231 */ /* 0x000fe20000000026 */
[----:B------:R-:W-:Y:S01]  /*0e10*/  PRMT R19, R27, 0x5410, R29 ;  /* 0x000054101b137816 */ /* 0x000fe2000000001d */
[----:B------:R-:W-:Y:S01]  /*0e20*/  HFMA2 R20, R28, R24.H1_H1, R20 ;  /* 0x300000181c147231 */ /* 0x000fe20000000014 */
[----:B------:R-:W-:-:S03]  /*0e30*/  PRMT R41, R39, 0x7632, R41 ;  /* 0x0000763227297816 */ /* 0x000fc60000000029 */
[----:B------:R-:W-:Y:S01]  /*0e40*/  HFMA2 R20, R19, R25.H0_H0, R20 ;  /* 0x2000001913147231 */ /* 0x000fe20000000014 */
[----:B------:R-:W-:Y:S01]  /*0e50*/  PRMT R29, R27, 0x7632, R29 ;  /* 0x000076321b1d7816 */ /* 0x000fe2000000001d */
[----:B------:R-:W-:Y:S01]  /*0e60*/  HFMA2 R22, R41, R23.H1_H1, R22 ;  /* 0x3000001729167231 */ /* 0x000fe20000000016 */
[----:B------:R-:W-:Y:S01]  /*0e70*/  LDS.64 R26, [R58+0x308] ;  /* 0x000308003a1a7984 */ /* 0x000fe20000000a00 */
[C-C-:B-1----:R-:W-:Y:S02]  /*0e80*/  PRMT R19, R30.reuse, 0x5410, R32.reuse ;  /* 0x000054101e137816 */ /* 0x142fe40000000020 */
[----:B------:R-:W-:Y:S01]  /*0e90*/  HFMA2 R39, R29, R25.H1_H1, R20 ;  /* 0x300000191d277231 */ /* 0x000fe20000000014 */
[----:B------:R-:W-:Y:S01]  /*0ea0*/  PRMT R32, R30, 0x7632, R32 ;  /* 0x000076321e207816 */ /* 0x000fe20000000020 */
[----:B------:R-:W1:Y:S01]  /*0eb0*/  LDS.64 R28, [R58+0x388] ;  /* 0x000388003a1c7984 */ /* 0x000e620000000a00 */
[----:B------:R-:W-:-:S03]  /*0ec0*/  HFMA2 R18, R19, R24.H0_H0, R18 ;  /* 0x2000001813127231 */ /* 0x000fc60000000012 */
[----:B------:R-:W-:Y:S01]  /*0ed0*/  LDS.64 R20, [R58+0x10] ;  /* 0x000010003a147984 */ /* 0x000fe20000000a00 */
[----:B------:R-:W-:-:S03]  /*0ee0*/  HFMA2 R18, R32, R24.H1_H1, R18 ;  /* 0x3000001820127231 */ /* 0x000fc60000000012 */
[----:B------:R-:W-:Y:S01]  /*0ef0*/  LDS.64 R40, [R58+0x198] ;  /* 0x000198003a287984 */ /* 0x000fe20000000a00 */
[----:B0-----:R-:W-:-:S05]  /*0f00*/  PRMT R19, R36, 0x5410, R34 ;  /* 0x0000541024137816 */ /* 0x001fca0000000022 */
[----:B------:R-:W-:Y:S01]  /*0f10*/  HFMA2 R22, R19, R24.H0_H0, R22 ;  /* 0x2000001813167231 */ /* 0x000fe20000000016 */
[----:B------:R-:W-:Y:S02]  /*0f20*/  PRMT R19, R31, 0x5410, R33 ;  /* 0x000054101f137816 */ /* 0x000fe40000000021 */
[----:B------:R-:W-:-:S03]  /*0f30*/  PRMT R34, R36, 0x7632, R34 ;  /* 0x0000763224227816 */ /* 0x000fc60000000022 */
[----:B------:R-:W-:Y:S02]  /*0f40*/  HFMA2 R30, R19, R25.H0_H0, R18 ;  /* 0x20000019131e7231 */ /* 0x000fe40000000012 */
[----:B------:R-:W0:Y:S01]  /*0f50*/  LDS.64 R18, [R58+0x90] ;  /* 0x000090003a127984 */ /* 0x000e220000000a00 */
[----:B------:R-:W-:-:S03]  /*0f60*/  HFMA2 R32, R34, R24.H1_H1, R22 ;  /* 0x3000001822207231 */ /* 0x000fc60000000016 */
[----:B------:R-:W2:Y:S01]  /*0f70*/  LDS.64 R22, [R59+0x10] ;  /* 0x000010003b167984 */ /* 0x000ea20000000a00 */
[----:B------:R-:W-:Y:S02]  /*0f80*/  PRMT R33, R31, 0x7632, R33 ;  /* 0x000076321f217816 */ /* 0x000fe40000000021 */
[----:B------:R-:W-:-:S05]  /*0f90*/  PRMT R31, R37, 0x5410, R35 ;  /* 0x00005410251f7816 */ /* 0x000fca0000000023 */
[----:B------:R-:W-:Y:S01]  /*0fa0*/  HFMA2 R32, R31, R25.H0_H0, R32 ;  /* 0x200000191f207231 */ /* 0x000fe20000000020 */
[C-C-:B-1----:R-:W-:Y:S02]  /*0fb0*/  PRMT R31, R26.reuse, 0x5410, R28.reuse ;  /* 0x000054101a1f7816 */ /* 0x142fe4000000001c */
[----:B------:R-:W-:-:S03]  /*0fc0*/  PRMT R28, R26, 0x7632, R28 ;  /* 0x000076321a1c7816 */ /* 0x000fc6000000001c */
[----:B------:R-:W-:Y:S01]  /*0fd0*/  HFMA2 R38, R31, R24.H0_H0, R38 ;  /* 0x200000181f267231 */ /* 0x000fe20000000026 */
[----:B------:R-:W-:-:S03]  /*0fe0*/  PRMT R31, R27, 0x5410, R29 ;  /* 0x000054101b1f7816 */ /* 0x000fc6000000001d */
[----:B------:R-:W-:Y:S01]  /*0ff0*/  HFMA2 R38, R28, R24.H1_H1, R38 ;  /* 0x300000181c267231 */ /* 0x000fe20000000026 */
[----:B------:R-:W-:Y:S02]  /*1000*/  PRMT R35, R37, 0x7632, R35 ;  /* 0x0000763225237816 */ /* 0x000fe40000000023 */
[----:B------:R-:W-:Y:S01]  /*1010*/  PRMT R29, R27, 0x7632, R29 ;  /* 0x000076321b1d7816 */ /* 0x000fe2000000001d */
[-C--:B------:R-:W-:Y:S01]  /*1020*/  HFMA2 R38, R31, R25.reuse.H0_H0, R38 ;  /* 0x200000191f267231 */ /* 0x080fe20000000026 */
[----:B------:R-:W-:Y:S01]  /*1030*/  LDS.64 R26, [R58+0x290] ;  /* 0x000290003a1a7984 */ /* 0x000fe20000000a00 */
[-C--:B------:R-:W-:Y:S02]  /*1040*/  HFMA2 R36, R33, R25.reuse.H1_H1, R30 ;  /* 0x3000001921247231 */ /* 0x080fe4000000001e */
[----:B------:R-:W-:Y:S01]  /*1050*/  HFMA2 R37, R35, R25.H1_H1, R32 ;  /* 0x3000001923257231 */ /* 0x000fe20000000020 */
[----:B------:R-:W-:Y:S04]  /*1060*/  LDS.64 R30, [R58+0x110] ;  /* 0x000110003a1e7984 */ /* 0x000fe80000000a00 */
[----:B------:R-:W1:Y:S04]  /*1070*/  LDS.64 R32, [R58+0x190] ;  /* 0x000190003a207984 */ /* 0x000e680000000a00 */
[----:B------:R-:W-:Y:S01]  /*1080*/  LDS.64 R34, [R58+0x390] ;  /* 0x000390003a227984 */ /* 0x000fe20000000a00 */
[----:B0-----:R-:W-:-:S02]  /*1090*/  PRMT R24, R20, 0x5410, R18 ;  /* 0x0000541014187816 */ /* 0x001fc40000000012 */
[----:B------:R-:W-:-:S03]  /*10a0*/  PRMT R18, R20, 0x7632, R18 ;  /* 0x0000763214127816 */ /* 0x000fc60000000012 */
[----:B--2---:R-:W-:-:S04]  /*10b0*/  HFMA2 R39, R24, R22.H0_H0, R39 ;  /* 0x2000001618277231 */ /* 0x004fc80000000027 */
[----:B------:R-:W-:Y:S02]  /*10c0*/  HFMA2 R39, R18, R22.H1_H1, R39 ;  /* 0x3000001612277231 */ /* 0x000fe40000000027 */
[----:B------:R-:W-:Y:S02]  /*10d0*/  HFMA2 R18, R29, R25.H1_H1, R38 ;  /* 0x300000191d127231 */ /* 0x000fe40000000026 */
[----:B------:R-:W0:Y:S04]  /*10e0*/  LDS.64 R24, [R58+0x210] ;  /* 0x000210003a187984 */ /* 0x000e280000000a00 */
[----:B------:R-:W2:Y:S01]  /*10f0*/  LDS.64 R28, [R58+0x310] ;  /* 0x000310003a1c7984 */ /* 0x000ea20000000a00 */
[C-C-:B------:R-:W-:Y:S02]  /*1100*/  PRMT R60, R21.reuse, 0x5410, R19.reuse ;  /* 0x00005410153c7816 */ /* 0x140fe40000000013 */
[----:B------:R-:W-:-:S03]  /*1110*/  PRMT R19, R21, 0x7632, R19 ;  /* 0x0000763215137816 */ /* 0x000fc60000000013 */
[----:B------:R-:W-:-:S04]  /*1120*/  HFMA2 R60, R60, R23.H0_H0, R39 ;  /* 0x200000173c3c7231 */ /* 0x000fc80000000027 */
[----:B------:R-:W-:Y:S01]  /*1130*/  HFMA2 R60, R19, R23.H1_H1, R60 ;  /* 0x30000017133c7231 */ /* 0x000fe2000000003c */
[C-C-:B-1----:R-:W-:Y:S02]  /*1140*/  PRMT R39, R30.reuse, 0x5410, R32.reuse ;  /* 0x000054101e277816 */ /* 0x142fe40000000020 */
[----:B------:R-:W-:-:S03]  /*1150*/  PRMT R32, R30, 0x7632, R32 ;  /* 0x000076321e207816 */ /* 0x000fc60000000020 */
[----:B------:R-:W-:Y:S01]  /*1160*/  HFMA2 R36, R39, R22.H0_H0, R36 ;  /* 0x2000001627247231 */ /* 0x000fe20000000024 */
[----:B------:R-:W-:-:S03]  /*1170*/  PRMT R39, R31, 0x5410, R33 ;  /* 0x000054101f277816 */ /* 0x000fc60000000021 */
[----:B------:R-:W-:Y:S01]  /*1180*/  HFMA2 R30, R32, R22.H1_H1, R36 ;  /* 0x30000016201e7231 */ /* 0x000fe20000000024 */
[----:B0-----:R-:W-:Y:S02]  /*1190*/  PRMT R20, R24, 0x5410, R26 ;  /* 0x0000541018147816 */ /* 0x001fe4000000001a */
[----:B--2---:R-:W-:-:S03]  /*11a0*/  PRMT R19, R28, 0x5410, R34 ;  /* 0x000054101c137816 */ /* 0x004fc60000000022 */
[-C--:B------:R-:W-:Y:S01]  /*11b0*/  HFMA2 R37, R20, R22.reuse.H0_H0, R37 ;  /* 0x2000001614257231 */ /* 0x080fe20000000025 */
[----:B------:R-:W-:Y:S01]  /*11c0*/  PRMT R26, R24, 0x7632, R26 ;  /* 0x00007632181a7816 */ /* 0x000fe2000000001a */
[----:B------:R-:W-:Y:S01]  /*11d0*/  LDS.64 R20, [R58+0x98] ;  /* 0x000098003a147984 */ /* 0x000fe20000000a00 */
[----:B------:R-:W-:Y:S01]  /*11e0*/  PRMT R34, R28, 0x7632, R34 ;  /* 0x000076321c227816 */ /* 0x000fe20000000022 */
[-C--:B------:R-:W-:Y:S02]  /*11f0*/  HFMA2 R18, R19, R22.reuse.H0_H0, R18 ;  /* 0x2000001613127231 */ /* 0x080fe40000000012 */
[-C--:B------:R-:W-:Y:S02]  /*1200*/  HFMA2 R24, R26, R22.reuse.H1_H1, R37 ;  /* 0x300000161a187231 */ /* 0x080fe40000000025 */
[----:B------:R-:W-:Y:S01]  /*1210*/  HFMA2 R22, R34, R22.H1_H1, R18 ;  /* 0x3000001622167231 */ /* 0x000fe20000000012 */
[----:B------:R-:W-:Y:S01]  /*1220*/  LDS.64 R36, [R59+0x18] ;  /* 0x000018003b247984 */ /* 0x000fe20000000a00 */
[----:B------:R-:W-:Y:S01]  /*1230*/  HFMA2 R26, R39, R23.H0_H0, R30 ;  /* 0x20000017271a7231 */ /* 0x000fe2000000001e */
[----:B------:R-:W-:-:S02]  /*1240*/  PRMT R39, R25, 0x5410, R27 ;  /* 0x0000541019277816 */ /* 0x000fc4000000001b */
[----:B------:R-:W0:Y:S03]  /*1250*/  LDS.64 R18, [R58+0x18] ;  /* 0x000018003a127984 */ /* 0x000e260000000a00 */
[----:B------:R-:W-:Y:S02]  /*1260*/  HFMA2 R24, R39, R23.H0_H0, R24 ;  /* 0x2000001727187231 */ /* 0x000fe40000000018 */
[----:B------:R-:W1:Y:S01]  /*1270*/  LDS.64 R38, [R58+0x118] ;  /* 0x000118003a267984 */ /* 0x000e620000000a00 */
[----:B------:R-:W-:Y:S02]  /*1280*/  PRMT R27, R25, 0x7632, R27 ;  /* 0x00007632191b7816 */ /* 0x000fe4000000001b */
[----:B------:R-:W-:Y:S02]  /*1290*/  PRMT R25, R29, 0x5410, R35 ;  /* 0x000054101d197816 */ /* 0x000fe40000000023 */
[----:B------:R-:W-:-:S02]  /*12a0*/  PRMT R33, R31, 0x7632, R33 ;  /* 0x000076321f217816 */ /* 0x000fc40000000021 */
[----:B------:R-:W-:Y:S01]  /*12b0*/  PRMT R35, R29, 0x7632, R35 ;  /* 0x000076321d237816 */ /* 0x000fe20000000023 */
[-C--:B------:R-:W-:Y:S01]  /*12c0*/  HFMA2 R22, R25, R23.reuse.H0_H0, R22 ;  /* 0x2000001719167231 */ /* 0x080fe20000000016 */
[----:B------:R-:W-:Y:S01]  /*12d0*/  LDS.64 R28, [R58+0x398] ;  /* 0x000398003a1c7984 */ /* 0x000fe20000000a00 */
[-C--:B------:R-:W-:Y:S02]  /*12e0*/  HFMA2 R26, R33, R23.reuse.H1_H1, R26 ;  /* 0x30000017211a7231 */ /* 0x080fe4000000001a */
[-C--:B------:R-:W-:Y:S02]  /*12f0*/  HFMA2 R30, R27, R23.reuse.H1_H1, R24 ;  /* 0x300000171b1e7231 */ /* 0x080fe40000000018 */
[----:B------:R-:W-:Y:S02]  /*1300*/  HFMA2 R31, R35, R23.H1_H1, R22 ;  /* 0x30000017231f7231 */ /* 0x000fe40000000016 */
[----:B------:R-:W-:Y:S01]  /*1310*/  LDS.64 R22, [R58+0x218] ;  /* 0x000218003a167984 */ /* 0x000fe20000000a00 */
[----:B0-----:R-:W-:-:S02]  /*1320*/  PRMT R25, R18, 0x5410, R20 ;  /* 0x0000541012197816 */ /* 0x001fc40000000014 */
[----:B------:R-:W-:-:S03]  /*1330*/  PRMT R20, R18, 0x7632, R20 ;  /* 0x0000763212147816 */ /* 0x000fc60000000014 */
[-C--:B------:R-:W-:Y:S01]  /*1340*/  HFMA2 R60, R25, R36.reuse.H0_H0, R60 ;  /* 0x20000024193c7231 */ /* 0x080fe2000000003c */
[C-C-:B-1----:R-:W-:Y:S01]  /*1350*/  PRMT R27, R38.reuse, 0x5410, R40.reuse ;  /* 0x00005410261b7816 */ /* 0x142fe20000000028 */
[----:B------:R-:W0:Y:S02]  /*1360*/  LDS.64 R24, [R58+0x298] ;  /* 0x000298003a187984 */ /* 0x000e240000000a00 */
[-C--:B------:R-:W-:Y:S02]  /*1370*/  HFMA2 R18, R20, R36.reuse.H1_H1, R60 ;  /* 0x3000002414127231 */ /* 0x080fe4000000003c */
[----:B------:R-:W-:Y:S02]  /*1380*/  HFMA2 R20, R27, R36.H0_H0, R26 ;  /* 0x200000241b147231 */ /* 0x000fe4000000001a */
[----:B------:R-:W1:Y:S01]  /*1390*/  LDS.64 R26, [R58+0x318] ;  /* 0x000318003a1a7984 */ /* 0x000e620000000a00 */
[----:B------:R-:W-:Y:S02]  /*13a0*/  PRMT R40, R38, 0x7632, R40 ;  /* 0x0000763226287816 */ /* 0x000fe40000000028 */
[----:B------:R-:W-:-:S02]  /*13b0*/  PRMT R33, R19, 0x5410, R21 ;  /* 0x0000541013217816 */ /* 0x000fc40000000015 */
[----:B------:R-:W-:Y:S01]  /*13c0*/  PRMT R21, R19, 0x7632, R21 ;  /* 0x0000763213157816 */ /* 0x000fe20000000015 */
[----:B------:R-:W-:Y:S01]  /*13d0*/  HFMA2 R20, R40, R36.H1_H1, R20 ;  /* 0x3000002428147231 */ /* 0x000fe20000000014 */
[C-C-:B------:R-:W-:Y:S02]  /*13e0*/  PRMT R19, R39.reuse, 0x5410, R41.reuse ;  /* 0x0000541027137816 */ /* 0x140fe40000000029 */
[----:B------:R-:W-:-:S03]  /*13f0*/  PRMT R41, R39, 0x7632, R41 ;  /* 0x0000763227297816 */ /* 0x000fc60000000029 */
[-C--:B------:R-:W-:Y:S01]  /*1400*/  HFMA2 R20, R19, R37.reuse.H0_H0, R20 ;  /* 0x2000002513147231 */ /* 0x080fe20000000014 */
[----:B------:R-:W-:Y:S01]  /*1410*/  UIADD3 UR4, UPT, UPT, UR4, 0x10, URZ ;  /* 0x0000001004047890 */ /* 0x000fe2000fffe0ff */
[----:B------:R-:W-:-:S05]  /*1420*/  HFMA2 R18, R33, R37.H0_H0, R18 ;  /* 0x2000002521127231 */ /* 0x000fca0000000012 */
[----:B------:R-:W-:Y:S01]  /*1430*/  ISETP.LE.AND P0, PT, R0, UR4, PT ;  /* 0x0000000400007c0c */ /* 0x000fe2000bf03270 */
[----:B------:R-:W-:Y:S01]  /*1440*/  HFMA2 R18, R21, R37.H1_H1, R18 ;  /* 0x3000002515127231 */ /* 0x000fe20000000012 */
[----:B0-----:R-:W-:-:S05]  /*1450*/  PRMT R19, R22, 0x5410, R24 ;  /* 0x0000541016137816 */ /* 0x001fca0000000018 */
[-C--:B------:R-:W-:Y:S02]  /*1460*/  HFMA2 R30, R19, R36.reuse.H0_H0, R30 ;  /* 0x20000024131e7231 */ /* 0x080fe4000000001e */
[-C--:B------:R-:W-:Y:S01]  /*1470*/  HFMA2 R19, R41, R37.reuse.H1_H1, R20 ;  /* 0x3000002529137231 */ /* 0x080fe20000000014 */
[----:B-1----:R-:W-:Y:S02]  /*1480*/  PRMT R20, R26, 0x5410, R28 ;  /* 0x000054101a147816 */ /* 0x002fe4000000001c */
[----:B------:R-:W-:Y:S02]  /*1490*/  PRMT R24, R22, 0x7632, R24 ;  /* 0x0000763216187816 */ /* 0x000fe40000000018 */
[----:B------:R-:W-:Y:S01]  /*14a0*/  PRMT R28, R26, 0x7632, R28 ;  /* 0x000076321a1c7816 */ /* 0x000fe2000000001c */
[-C--:B------:R-:W-:Y:S01]  /*14b0*/  HFMA2 R31, R20, R36.reuse.H0_H0, R31 ;  /* 0x20000024141f7231 */ /* 0x080fe2000000001f */
[----:B------:R-:W-:Y:S01]  /*14c0*/  PRMT R21, R23, 0x5410, R25 ;  /* 0x0000541017157816 */ /* 0x000fe20000000019 */
[-C--:B------:R-:W-:Y:S01]  /*14d0*/  HFMA2 R30, R24, R36.reuse.H1_H1, R30 ;  /* 0x30000024181e7231 */ /* 0x080fe2000000001e */
[----:B------:R-:W-:Y:S01]  /*14e0*/  PRMT R20, R27, 0x5410, R29 ;  /* 0x000054101b147816 */ /* 0x000fe2000000001d */
[----:B------:R-:W-:Y:S01]  /*14f0*/  HFMA2 R31, R28, R36.H1_H1, R31 ;  /* 0x300000241c1f7231 */ /* 0x000fe2000000001f */
[----:B------:R-:W-:Y:S01]  /*1500*/  UIADD3 UR10, UP1, UPT, UR10, 0x20, URZ ;  /* 0x000000200a0a7890 */ /* 0x000fe2000ff3e0ff */
[----:B------:R-:W-:Y:S01]  /*1510*/  PRMT R25, R23, 0x7632, R25 ;  /* 0x0000763217197816 */ /* 0x000fe20000000019 */
[----:B------:R-:W-:Y:S01]  /*1520*/  UIADD3 UR6, UP0, UPT, UR6, 0x20, URZ ;  /* 0x0000002006067890 */ /* 0x000fe2000ff1e0ff */
[-C--:B------:R-:W-:Y:S01]  /*1530*/  HFMA2 R30, R21, R37.reuse.H0_H0, R30 ;  /* 0x20000025151e7231 */ /* 0x080fe2000000001e */
[----:B------:R-:W-:Y:S01]  /*1540*/  PRMT R29, R27, 0x7632, R29 ;  /* 0x000076321b1d7816 */ /* 0x000fe2000000001d */
[----:B------:R-:W-:Y:S01]  /*1550*/  HFMA2 R31, R20, R37.H0_H0, R31 ;  /* 0x20000025141f7231 */ /* 0x000fe2000000001f */
[----:B------:R-:W-:-:S02]  /*1560*/  UIADD3.X UR11, UPT, UPT, URZ, UR11, URZ, UP1, !UPT ;  /* 0x0000000bff0b7290 */ /* 0x000fc40008ffe4ff */
[----:B------:R-:W-:Y:S01]  /*1570*/  UIADD3.X UR7, UPT, UPT, URZ, UR7, URZ, UP0, !UPT ;  /* 0x00000007ff077290 */ /* 0x000fe200087fe4ff */
[-C--:B------:R-:W-:Y:S02]  /*1580*/  HFMA2 R24, R25, R37.reuse.H1_H1, R30 ;  /* 0x3000002519187231 */ /* 0x080fe4000000001e */
[----:B------:R-:W-:Y:S01]  /*1590*/  HFMA2 R25, R29, R37.H1_H1, R31 ;  /* 0x300000251d197231 */ /* 0x000fe2000000001f */
[----:B------:R-:W-:Y:S08]  /*15a0*/  @!P0 BRA `(.L_x_6) ;  /* 0xfffffff0004c8947 */ /* 0x000ff0000383ffff */
.L_x_5:
[----:B------:R-:W0:Y:S01]  /*15b0*/  S2R R4, SR_TID.X ;  /* 0x0000000000047919 */ /* 0x000e220000002100 */
[----:B------:R-:W1:Y:S08]  /*15c0*/  LDC R10, c[0x0][0x39c] ;  /* 0x0000e700ff0a7b82 */ /* 0x000e700000000800 */
[----:B------:R-:W2:Y:S01]  /*15d0*/  LDC.64 R2, c[0x0][0x390] ;  /* 0x0000e400ff027b82 */ /* 0x000ea20000000a00 */
[----:B0-----:R-:W-:-:S02]  /*15e0*/  SHF.R.U32.HI R0, RZ, 0x4, R4 ;  /* 0x00000004ff007819 */ /* 0x001fc40000011604 */
[----:B------:R-:W-:Y:S02]  /*15f0*/  LOP3.LUT R4, R4, 0xf, RZ, 0xc0, !PT ;  /* 0x0000000f04047812 */ /* 0x000fe400078ec0ff */
[----:B------:R-:W-:-:S05]  /*1600*/  LOP3.LUT R0, R0, 0x1, RZ, 0xc0, !PT ;  /* 0x0000000100007812 */ /* 0x000fca00078ec0ff */
[----:B------:R-:W-:Y:S02]  /*1610*/  IMAD.IADD R65, R65, 0x1, R0 ;  /* 0x0000000141417824 */ /* 0x000fe400078e0200 */
[----:B------:R-:W-:-:S04]  /*1620*/  IMAD.IADD R0, R63, 0x1, R4 ;  /* 0x000000013f007824 */ /* 0x000fc800078e0204 */
[--C-:B-1----:R-:W-:Y:S01]  /*1630*/  IMAD R65, R65, R10, R0.reuse ;  /* 0x0000000a41417224 */ /* 0x102fe200078e0200 */
[----:B------:R-:W-:-:S03]  /*1640*/  PRMT R0, R18, 0x7632, R0 ;  /* 0x0000763212007816 */ /* 0x000fc60000000000 */
[----:B------:R-:W-:Y:S02]  /*1650*/  IMAD R7, R10, 0x2, R65 ;  /* 0x000000020a077824 */ /* 0x000fe400078e0241 */
[----:B--2---:R-:W-:-:S04]  /*1660*/  IMAD.WIDE R4, R65, 0x2, R2 ;  /* 0x0000000241047825 */ /* 0x004fc800078e0202 */
[C-C-:B------:R-:W-:Y:S01]  /*1670*/  IMAD R11, R10.reuse, 0x4, R65.reuse ;  /* 0x000000040a0b7824 */ /* 0x140fe200078e0241 */
[----:B------:R0:W-:Y:S01]  /*1680*/  STG.E.U16 desc[UR8][R4.64], R18 ;  /* 0x0000001204007986 */ /* 0x0001e2000c101508 */
[----:B------:R-:W-:Y:S02]  /*1690*/  IMAD R65, R10, 0x8, R65 ;  /* 0x000000080a417824 */ /* 0x000fe400078e0241 */
[----:B------:R-:W-:-:S04]  /*16a0*/  IMAD.WIDE R6, R7, 0x2, R2 ;  /* 0x0000000207067825 */ /* 0x000fc800078e0202 */
[C---:B------:R-:W-:Y:S01]  /*16b0*/  IMAD R17, R10.reuse, 0x4, R65 ;  /* 0x000000040a117824 */ /* 0x040fe200078e0241 */
[----:B------:R1:W-:Y:S01]  /*16c0*/  STG.E.U16 desc[UR8][R6.64], R0 ;  /* 0x0000000006007986 */ /* 0x0003e2000c101508 */
[C---:B------:R-:W-:Y:S02]  /*16d0*/  IMAD R13, R10.reuse, 0x2, R11 ;  /* 0x000000020a0d7824 */ /* 0x040fe400078e020b */
[----:B------:R-:W-:Y:S02]  /*16e0*/  IMAD R15, R10, 0x2, R65 ;  /* 0x000000020a0f7824 */ /* 0x000fe400078e0241 */
[----:B------:R-:W-:-:S04]  /*16f0*/  IMAD.WIDE R8, R11, 0x2, R2 ;  /* 0x000000020b087825 */ /* 0x000fc800078e0202 */
[----:B------:R-:W-:Y:S01]  /*1700*/  IMAD R21, R10, 0x2, R17 ;  /* 0x000000020a157824 */ /* 0x000fe200078e0211 */
[----:B------:R-:W-:Y:S01]  /*1710*/  STG.E.U16 desc[UR8][R8.64], R19 ;  /* 0x0000001308007986 */ /* 0x000fe2000c101508 */
[----:B0-----:R-:W-:Y:S01]  /*1720*/  IMAD.WIDE R4, R13, 0x2, R2 ;  /* 0x000000020d047825 */ /* 0x001fe200078e0202 */
[----:B-1----:R-:W-:Y:S02]  /*1730*/  PRMT R0, R19, 0x7632, R0 ;  /* 0x0000763213007816 */ /* 0x002fe40000000000 */
[----:B------:R-:W-:Y:S01]  /*1740*/  PRMT R6, R24, 0x7632, R6 ;  /* 0x0000763218067816 */ /* 0x000fe20000000006 */
[----:B------:R-:W-:Y:S01]  /*1750*/  IMAD.WIDE R10, R65, 0x2, R2 ;  /* 0x00000002410a7825 */ /* 0x000fe200078e0202 */
[----:B------:R-:W-:Y:S01]  /*1760*/  PRMT R7, R25, 0x7632, R7 ;  /* 0x0000763219077816 */ /* 0x000fe20000000007 */
[----:B------:R-:W-:Y:S02]  /*1770*/  STG.E.U16 desc[UR8][R4.64], R0 ;  /* 0x0000000004007986 */ /* 0x000fe4000c101508 */
[----:B------:R-:W-:-:S02]  /*1780*/  IMAD.WIDE R12, R15, 0x2, R2 ;  /* 0x000000020f0c7825 */ /* 0x000fc400078e0202 */
[----:B------:R-:W-:Y:S02]  /*1790*/  STG.E.U16 desc[UR8][R10.64], R24 ;  /* 0x000000180a007986 */ /* 0x000fe4000c101508 */
[--C-:B------:R-:W-:Y:S02]  /*17a0*/  IMAD.WIDE R14, R17, 0x2, R2.reuse ;  /* 0x00000002110e7825 */ /* 0x100fe400078e0202 */
[----:B------:R-:W-:Y:S02]  /*17b0*/  STG.E.U16 desc[UR8][R12.64], R6 ;  /* 0x000000060c007986 */ /* 0x000fe4000c101508 */
[----:B------:R-:W-:Y:S02]  /*17c0*/  IMAD.WIDE R2, R21, 0x2, R2 ;  /* 0x0000000215027825 */ /* 0x000fe400078e0202 */
[----:B------:R-:W-:Y:S04]  /*17d0*/  STG.E.U16 desc[UR8][R14.64], R25 ;  /* 0x000000190e007986 */ /* 0x000fe8000c101508 */
[----:B------:R-:W-:Y:S01]  /*17e0*/  STG.E.U16 desc[UR8][R2.64], R7 ;  /* 0x0000000702007986 */ /* 0x000fe2000c101508 */
[----:B------:R-:W-:Y:S05]  /*17f0*/  EXIT ;  /* 0x000000000000794d */ /* 0x000fea0003800000 */
.L_x_7:
        /* <DEDUP_REMOVED lines=16> */
.L_x_16:


//--------------------- .text._Z19gemmBasicKernelFp16PK6__halfS1_PS_iii --------------------------
	.section	.text._Z19gemmBasicKernelFp16PK6__halfS1_PS_iii,"ax",@progbits
	.align	128
        .global         _Z19gemmBasicKernelFp16PK6__halfS1_PS_iii
        .type           _Z19gemmBasicKernelFp16PK6__halfS1_PS_iii,@function
        .size           _Z19gemmBasicKernelFp16PK6__halfS1_PS_iii,(.L_x_17 - _Z19gemmBasicKernelFp16PK6__halfS1_PS_iii)
        .other          _Z19gemmBasicKernelFp16PK6__halfS1_PS_iii,@"STO_CUDA_ENTRY STV_DEFAULT"
_Z19gemmBasicKernelFp16PK6__halfS1_PS_iii:
.text._Z19gemmBasicKernelFp16PK6__halfS1_PS_iii:
[----:B------:R-:W-:Y:S01]  /*0000*/  LDC R1, c[0x0][0x37c] ;  /* 0x0000df00ff017b82 */ /* 0x000fe20000000800 */
[----:B------:R-:W0:Y:S07]  /*0010*/  S2R R3, SR_TID.X ;  /* 0x0000000000037919 */ /* 0x000e2e0000002100 */
[----:B------:R-:W0:Y:S01]  /*0020*/  S2UR UR4, SR_CTAID.X ;  /* 0x00000000000479c3 */ /* 0x000e220000002500 */
[----:B------:R-:W1:Y:S07]  /*0030*/  S2R R7, SR_TID.Y ;  /* 0x0000000000077919 */ /* 0x000e6e0000002200 */
[----:B------:R-:W0:Y:S08]  /*0040*/  LDC R0, c[0x0][0x360] ;  /* 0x0000d800ff007b82 */ /* 0x000e300000000800 */
[----:B------:R-:W1:Y:S08]  /*0050*/  S2UR UR5, SR_CTAID.Y ;  /* 0x00000000000579c3 */ /* 0x000e700000002600 */
[----:B------:R-:W1:Y:S08]  /*0060*/  LDC R2, c[0x0][0x364] ;  /* 0x0000d900ff027b82 */ /* 0x000e700000000800 */
[----:B------:R-:W2:Y:S01]  /*0070*/  LDC.64 R4, c[0x0][0x398] ;  /* 0x0000e600ff047b82 */ /* 0x000ea20000000a00 */
[----:B0-----:R-:W-:-:S02]  /*0080*/  IMAD R0, R0, UR4, R3 ;  /* 0x0000000400007c24 */ /* 0x001fc4000f8e0203 */
[----:B-1----:R-:W-:-:S03]  /*0090*/  IMAD R3, R2, UR5, R7 ;  /* 0x0000000502037c24 */ /* 0x002fc6000f8e0207 */
[----:B--2---:R-:W-:-:S04]  /*00a0*/  ISETP.GE.AND P0, PT, R0, R5, PT ;  /* 0x000000050000720c */ /* 0x004fc80003f06270 */
[----:B------:R-:W-:-:S13]  /*00b0*/  ISETP.GE.OR P0, PT, R3, R4, P0 ;  /* 0x000000040300720c */ /* 0x000fda0000706670 */
[----:B------:R-:W-:Y:S05]  /*00c0*/  @P0 EXIT ;  /* 0x000000000000094d */ /* 0x000fea0003800000 */
[----:B------:R-:W0:Y:S01]  /*00d0*/  LDCU UR5, c[0x0][0x3a0] ;  /* 0x00007400ff0577ac */ /* 0x000e220008000800 */
[----:B------:R-:W-:Y:S01]  /*00e0*/  PRMT R18, RZ, 0x7610, R18 ;  /* 0x00007610ff127816 */ /* 0x000fe20000000012 */
[----:B------:R-:W1:Y:S01]  /*00f0*/  LDCU.64 UR8, c[0x0][0x358] ;  /* 0x00006b00ff0877ac */ /* 0x000e620008000a00 */
[----:B0-----:R-:W-:-:S09]  /*0100*/  UISETP.GE.AND UP0, UPT, UR5, 0x1, UPT ;  /* 0x000000010500788c */ /* 0x001fd2000bf06270 */
[----:B-1----:R-:W-:Y:S05]  /*0110*/  BRA.U !UP0, `(.L_x_8) ;  /* 0x0000000908e87547 */ /* 0x002fea000b800000 */
[----:B------:R-:W-:Y:S02]  /*0120*/  UISETP.GE.U32.AND UP1, UPT, UR5, 0x10, UPT ;  /* 0x000000100500788c */ /* 0x000fe4000bf26070 */
[----:B------:R-:W-:Y:S01]  /*0130*/  IMAD R4, R3, UR5, RZ ;  /* 0x0000000503047c24 */ /* 0x000fe2000f8e02ff */
[----:B------:R-:W-:Y:S01]  /*0140*/  ULOP3.LUT UR6, UR5, 0xf, URZ, 0xc0, !UPT ;  /* 0x0000000f05067892 */ /* 0x000fe2000f8ec0ff */
[----:B------:R-:W-:-:S03]  /*0150*/  UMOV UR4, URZ ;  /* 0x000000ff00047c82 */ /* 0x000fc60008000000 */
[----:B------:R-:W-:Y:S02]  /*0160*/  UISETP.NE.AND UP0, UPT, UR6, URZ, UPT ;  /* 0x000000ff0600728c */ /* 0x000fe4000bf05270 */
[----:B------:R-:W-:Y:S09]  /*0170*/  BRA.U !UP1, `(.L_x_9) ;  /* 0x00000005093c7547 */ /* 0x000ff2000b800000 */
[----:B------:R-:W0:Y:S01]  /*0180*/  LDC.64 R6, c[0x0][0x380] ;  /* 0x0000e000ff067b82 */ /* 0x000e220000000a00 */
[----:B------:R-:W-:Y:S01]  /*0190*/  ULOP3.LUT UR4, UR5, 0x7ffffff0, URZ, 0xc0, !UPT ;  /* 0x7ffffff005047892 */ /* 0x000fe2000f8ec0ff */
[----:B------:R-:W-:-:S03]  /*01a0*/  MOV R2, R0 ;  /* 0x0000000000027202 */ /* 0x000fc60000000f00 */
[----:B------:R-:W-:Y:S01]  /*01b0*/  UIADD3 UR7, UPT, UPT, -UR4, URZ, URZ ;  /* 0x000000ff04077290 */ /* 0x000fe2000fffe1ff */
[----:B0-----:R-:W-:-:S03]  /*01c0*/  IMAD.WIDE.U32 R6, R4, 0x2, R6 ;  /* 0x0000000204067825 */ /* 0x001fc600078e0006 */
[----:B------:R-:W-:-:S04]  /*01d0*/  IADD3 R6, P0, PT, R6, 0x10, RZ ;  /* 0x0000001006067810 */ /* 0x000fc80007f1e0ff */
[----:B------:R-:W-:-:S09]  /*01e0*/  IADD3.X R13, PT, PT, RZ, R7, RZ, P0, !PT ;  /* 0x00000007ff0d7210 */ /* 0x000fd200007fe4ff */
.L_x_10:
[----:B------:R-:W0:Y:S01]  /*01f0*/  LDC.64 R22, c[0x0][0x388] ;  /* 0x0000e200ff167b82 */ /* 0x000e220000000a00 */
[----:B------:R-:W-:-:S05]  /*0200*/  MOV R12, R6 ;  /* 0x00000006000c7202 */ /* 0x000fca0000000f00 */
[----:B------:R-:W2:Y:S04]  /*0210*/  LDG.E.U16 R28, desc[UR8][R12.64+-0x10] ;  /* 0xfffff0080c1c7981 */ /* 0x000ea8000c1e1500 */
[----:B------:R-:W3:Y:S04]  /*0220*/  LDG.E.U16 R7, desc[UR8][R12.64+-0xe] ;  /* 0xfffff2080c077981 */ /* 0x000ee8000c1e1500 */
[----:B------:R-:W4:Y:S04]  /*0230*/  LDG.E.U16 R8, desc[UR8][R12.64+-0xc] ;  /* 0xfffff4080c087981 */ /* 0x000f28000c1e1500 */
[----:B------:R-:W5:Y:S04]  /*0240*/  LDG.E.U16 R11, desc[UR8][R12.64+-0xa] ;  /* 0xfffff6080c0b7981 */ /* 0x000f68000c1e1500 */
[----:B------:R-:W5:Y:S01]  /*0250*/  LDG.E.U16 R20, desc[UR8][R12.64+-0x8] ;  /* 0xfffff8080c147981 */ /* 0x000f62000c1e1500 */
[----:B0-----:R-:W-:-:S05]  /*0260*/  IMAD.WIDE R22, R2, 0x2, R22 ;  /* 0x0000000202167825 */ /* 0x001fca00078e0216 */
[----:B------:R0:W2:Y:S01]  /*0270*/  LDG.E.U16 R19, desc[UR8][R22.64] ;  /* 0x0000000816137981 */ /* 0x0000a2000c1e1500 */
[----:B------:R-:W-:-:S05]  /*0280*/  IMAD.WIDE R24, R5, 0x2, R22 ;  /* 0x0000000205187825 */ /* 0x000fca00078e0216 */
[----:B------:R-:W3:Y:S01]  /*0290*/  LDG.E.U16 R6, desc[UR8][R24.64] ;  /* 0x0000000818067981 */ /* 0x000ee2000c1e1500 */
[----:B------:R-:W-:-:S05]  /*02a0*/  IMAD.WIDE R26, R5, 0x2, R24 ;  /* 0x00000002051a7825 */ /* 0x000fca00078e0218 */
[----:B------:R-:W4:Y:S01]  /*02b0*/  LDG.E.U16 R9, desc[UR8][R26.64] ;  /* 0x000000081a097981 */ /* 0x000f22000c1e1500 */
[----:B------:R-:W-:-:S03]  /*02c0*/  IMAD.WIDE R16, R5, 0x2, R26 ;  /* 0x0000000205107825 */ /* 0x000fc600078e021a */
[----:B------:R-:W5:Y:S01]  /*02d0*/  LDG.E.U16 R25, desc[UR8][R12.64+-0x6] ;  /* 0xfffffa080c197981 */ /* 0x000f62000c1e1500 */
[----:B------:R-:W-:-:S03]  /*02e0*/  IMAD.WIDE R14, R5, 0x2, R16 ;  /* 0x00000002050e7825 */ /* 0x000fc600078e0210 */
[----:B------:R-:W5:Y:S04]  /*02f0*/  LDG.E.U16 R10, desc[UR8][R16.64] ;  /* 0x00000008100a7981 */ /* 0x000f68000c1e1500 */
[----:B------:R-:W5:Y:S01]  /*0300*/  LDG.E.U16 R21, desc[UR8][R14.64] ;  /* 0x000000080e157981 */ /* 0x000f62000c1e1500 */
[----:B0-----:R-:W-:-:S03]  /*0310*/  IMAD.WIDE R22, R5, 0x2, R14 ;  /* 0x0000000205167825 */ /* 0x001fc600078e020e */
[----:B------:R-:W5:Y:S04]  /*0320*/  LDG.E.U16 R27, desc[UR8][R12.64+-0x4] ;  /* 0xfffffc080c1b7981 */ /* 0x000f68000c1e1500 */
[----:B------:R0:W5:Y:S02]  /*0330*/  LDG.E.U16 R24, desc[UR8][R22.64] ;  /* 0x0000000816187981 */ /* 0x000164000c1e1500 */
[----:B0-----:R-:W-:-:S05]  /*0340*/  IMAD.WIDE R22, R5, 0x2, R22 ;  /* 0x0000000205167825 */ /* 0x001fca00078e0216 */
[----:B------:R-:W5:Y:S01]  /*0350*/  LDG.E.U16 R26, desc[UR8][R22.64] ;  /* 0x00000008161a7981 */ /* 0x000f62000c1e1500 */
[----:B------:R-:W-:-:S04]  /*0360*/  IMAD.WIDE R14, R5, 0x2, R22 ;  /* 0x00000002050e7825 */ /* 0x000fc800078e0216 */
[----:B------:R-:W-:Y:S02]  /*0370*/  IMAD.WIDE R16, R5, 0x2, R14 ;  /* 0x0000000205107825 */ /* 0x000fe400078e020e */
[----:B------:R-:W5:Y:S04]  /*0380*/  LDG.E.U16 R15, desc[UR8][R14.64] ;  /* 0x000000080e0f7981 */ /* 0x000f68000c1e1500 */
[----:B------:R-:W5:Y:S04]  /*0390*/  LDG.E.U16 R22, desc[UR8][R12.64+-0x2] ;  /* 0xfffffe080c167981 */ /* 0x000f68000c1e1500 */
[----:B------:R-:W5:Y:S04]  /*03a0*/  LDG.E.U16 R23, desc[UR8][R12.64] ;  /* 0x000000080c177981 */ /* 0x000f68000c1e1500 */
[----:B------:R-:W5:Y:S01]  /*03b0*/  LDG.E.U16 R14, desc[UR8][R12.64+0x2] ;  /* 0x000002080c0e7981 */ /* 0x000f62000c1e1500 */
[----:B--2---:R-:W-:-:S02]  /*03c0*/  HFMA2 R28, R28.H0_H0, R19.H0_H0, R18.H0_H0 ;  /* 0x200000131c1c7231 */ /* 0x004fc40000040812 */
[C---:B------:R-:W-:Y:S02]  /*03d0*/  IMAD.WIDE R18, R5.reuse, 0x2, R16 ;  /* 0x0000000205127825 */ /* 0x040fe400078e0210 */
[----:B------:R-:W2:Y:S02]  /*03e0*/  LDG.E.U16 R17, desc[UR8][R16.64] ;  /* 0x0000000810117981 */ /* 0x000ea4000c1e1500 */
[----:B---3--:R-:W-:Y:S02]  /*03f0*/  HFMA2 R28, R7.H0_H0, R6.H0_H0, R28.H0_H0 ;  /* 0x20000006071c7231 */ /* 0x008fe4000004081c */
[----:B------:R-:W-:Y:S02]  /*0400*/  IMAD.WIDE R6, R5, 0x2, R18 ;  /* 0x0000000205067825 */ /* 0x000fe400078e0212 */
[----:B------:R-:W3:Y:S02]  /*0410*/  LDG.E.U16 R19, desc[UR8][R18.64] ;  /* 0x0000000812137981 */ /* 0x000ee4000c1e1500 */
[----:B----4-:R-:W-:-:S02]  /*0420*/  HFMA2 R28, R8.H0_H0, R9.H0_H0, R28.H0_H0 ;  /* 0x20000009081c7231 */ /* 0x010fc4000004081c */
[C---:B------:R-:W-:Y:S01]  /*0430*/  IMAD.WIDE R8, R5.reuse, 0x2, R6 ;  /* 0x0000000205087825 */ /* 0x040fe200078e0206 */
[----:B------:R-:W4:Y:S04]  /*0440*/  LDG.E.U16 R16, desc[UR8][R12.64+0x4] ;  /* 0x000004080c107981 */ /* 0x000f28000c1e1500 */
[----:B------:R-:W4:Y:S01]  /*0450*/  LDG.E.U16 R7, desc[UR8][R6.64] ;  /* 0x0000000806077981 */ /* 0x000f22000c1e1500 */
[----:B-----5:R-:W-:Y:S02]  /*0460*/  HFMA2 R28, R11.H0_H0, R10.H0_H0, R28.H0_H0 ;  /* 0x2000000a0b1c7231 */ /* 0x020fe4000004081c */
[C---:B------:R-:W-:Y:S01]  /*0470*/  IMAD.WIDE R10, R5.reuse, 0x2, R8 ;  /* 0x00000002050a7825 */ /* 0x040fe200078e0208 */
[----:B------:R0:W5:Y:S03]  /*0480*/  LDG.E.U16 R29, desc[UR8][R8.64] ;  /* 0x00000008081d7981 */ /* 0x000166000c1e1500 */
[----:B------:R-:W-:Y:S01]  /*0490*/  HFMA2 R28, R20.H0_H0, R21.H0_H0, R28.H0_H0 ;  /* 0x20000015141c7231 */ /* 0x000fe2000004081c */
[----:B------:R-:W5:Y:S01]  /*04a0*/  LDG.E.U16 R18, desc[UR8][R12.64+0x6] ;  /* 0x000006080c127981 */ /* 0x000f62000c1e1500 */
[----:B------:R-:W-:-:S03]  /*04b0*/  IMAD.WIDE R20, R5, 0x2, R10 ;  /* 0x0000000205147825 */ /* 0x000fc600078e020a */
[----:B------:R-:W5:Y:S01]  /*04c0*/  LDG.E.U16 R11, desc[UR8][R10.64] ;  /* 0x000000080a0b7981 */ /* 0x000f62000c1e1500 */
[----:B------:R-:W-:Y:S02]  /*04d0*/  HFMA2 R28, R25.H0_H0, R24.H0_H0, R28.H0_H0 ;  /* 0x20000018191c7231 */ /* 0x000fe4000004081c */
[C---:B------:R-:W-:Y:S01]  /*04e0*/  IMAD.WIDE R24, R5.reuse, 0x2, R20 ;  /* 0x0000000205187825 */ /* 0x040fe200078e0214 */
[----:B------:R-:W5:Y:S04]  /*04f0*/  LDG.E.U16 R6, desc[UR8][R12.64+0x8] ;  /* 0x000008080c067981 */ /* 0x000f68000c1e1500 */
[----:B------:R-:W5:Y:S01]  /*0500*/  LDG.E.U16 R21, desc[UR8][R20.64] ;  /* 0x0000000814157981 */ /* 0x000f62000c1e1500 */
[----:B0-----:R-:W-:-:S03]  /*0510*/  IMAD.WIDE R8, R5, 0x2, R24 ;  /* 0x0000000205087825 */ /* 0x001fc600078e0218 */
[----:B------:R-:W5:Y:S04]  /*0520*/  LDG.E.U16 R10, desc[UR8][R12.64+0xe] ;  /* 0x00000e080c0a7981 */ /* 0x000f68000c1e1500 */
[----:B------:R-:W5:Y:S01]  /*0530*/  LDG.E.U16 R9, desc[UR8][R8.64] ;  /* 0x0000000808097981 */ /* 0x000f62000c1e1500 */
[----:B------:R-:W-:-:S03]  /*0540*/  HFMA2 R26, R27.H0_H0, R26.H0_H0, R28.H0_H0 ;  /* 0x2000001a1b1a7231 */ /* 0x000fc6000004081c */
[----:B------:R-:W5:Y:S04]  /*0550*/  LDG.E.U16 R28, desc[UR8][R12.64+0xa] ;  /* 0x00000a080c1c7981 */ /* 0x000f68000c1e1500 */
[----:B------:R-:W5:Y:S04]  /*0560*/  LDG.E.U16 R27, desc[UR8][R24.64] ;  /* 0x00000008181b7981 */ /* 0x000f68000c1e1500 */
[----:B------:R0:W5:Y:S01]  /*0570*/  LDG.E.U16 R8, desc[UR8][R12.64+0xc] ;  /* 0x00000c080c087981 */ /* 0x000162000c1e1500 */
[----:B------:R-:W-:Y:S01]  /*0580*/  HFMA2 R15, R22.H0_H0, R15.H0_H0, R26.H0_H0 ;  /* 0x2000000f160f7231 */ /* 0x000fe2000004081a */
[----:B------:R-:W-:-:S04]  /*0590*/  UIADD3 UR7, UPT, UPT, UR7, 0x10, URZ ;  /* 0x0000001007077890 */ /* 0x000fc8000fffe0ff */
[----:B------:R-:W-:Y:S01]  /*05a0*/  UISETP.NE.AND UP1, UPT, UR7, URZ, UPT ;  /* 0x000000ff0700728c */ /* 0x000fe2000bf25270 */
[----:B------:R-:W-:Y:S01]  /*05b0*/  LEA R2, R5, R2, 0x4 ;  /* 0x0000000205027211 */ /* 0x000fe200078e20ff */
[----:B--2---:R-:W-:-:S04]  /*05c0*/  HFMA2 R15, R23.H0_H0, R17.H0_H0, R15.H0_H0 ;  /* 0x20000011170f7231 */ /* 0x004fc8000004080f */
[----:B---3--:R-:W-:-:S04]  /*05d0*/  HFMA2 R14, R14.H0_H0, R19.H0_H0, R15.H0_H0 ;  /* 0x200000130e0e7231 */ /* 0x008fc8000004080f */
[----:B----4-:R-:W-:-:S04]  /*05e0*/  HFMA2 R7, R16.H0_H0, R7.H0_H0, R14.H0_H0 ;  /* 0x2000000710077231 */ /* 0x010fc8000004080e */
[----:B-----5:R-:W-:-:S04]  /*05f0*/  HFMA2 R7, R18.H0_H0, R29.H0_H0, R7.H0_H0 ;  /* 0x2000001d12077231 */ /* 0x020fc80000040807 */
[----:B------:R-:W-:Y:S01]  /*0600*/  HFMA2 R14, R6.H0_H0, R11.H0_H0, R7.H0_H0 ;  /* 0x2000000b060e7231 */ /* 0x000fe20000040807 */
[----:B------:R-:W-:-:S04]  /*0610*/  IADD3 R6, P0, PT, R12, 0x20, RZ ;  /* 0x000000200c067810 */ /* 0x000fc80007f1e0ff */
[----:B0-----:R-:W-:Y:S01]  /*0620*/  IADD3.X R13, PT, PT, RZ, R13, RZ, P0, !PT ;  /* 0x0000000dff0d7210 */ /* 0x001fe200007fe4ff */
[----:B------:R-:W-:-:S04]  /*0630*/  HFMA2 R14, R28.H0_H0, R21.H0_H0, R14.H0_H0 ;  /* 0x200000151c0e7231 */ /* 0x000fc8000004080e */
[----:B------:R-:W-:-:S04]  /*0640*/  HFMA2 R8, R8.H0_H0, R27.H0_H0, R14.H0_H0 ;  /* 0x2000001b08087231 */ /* 0x000fc8000004080e */
[----:B------:R-:W-:Y:S01]  /*0650*/  HFMA2 R18, R10.H0_H0, R9.H0_H0, R8.H0_H0 ;  /* 0x200000090a127231 */ /* 0x000fe20000040808 */
[----:B------:R-:W-:Y:S06]  /*0660*/  BRA.U UP1, `(.L_x_10) ;  /* 0xfffffff901e07547 */ /* 0x000fec000b83ffff */
.L_x_9:
[----:B------:R-:W-:Y:S05]  /*0670*/  BRA.U !UP0, `(.L_x_8) ;  /* 0x0000000508907547 */ /* 0x000fea000b800000 */
[----:B------:R-:W-:Y:S02]  /*0680*/  UISETP.GE.U32.AND UP0, UPT, UR6, 0x8, UPT ;  /* 0x000000080600788c */ /* 0x000fe4000bf06070 */
[----:B------:R-:W-:-:S04]  /*0690*/  ULOP3.LUT UR7, UR5, 0x7, URZ, 0xc0, !UPT ;  /* 0x0000000705077892 */ /* 0x000fc8000f8ec0ff */
[----:B------:R-:W-:-:S03]  /*06a0*/  UISETP.NE.AND UP1, UPT, UR7, URZ, UPT ;  /* 0x000000ff0700728c */ /* 0x000fc6000bf25270 */
[----:B------:R-:W-:Y:S08]  /*06b0*/  BRA.U !UP0, `(.L_x_11) ;  /* 0x0000000108ac7547 */ /* 0x000ff0000b800000 */
[----:B------:R-:W0:Y:S01]  /*06c0*/  LDC.64 R12, c[0x0][0x388] ;  /* 0x0000e200ff0c7b82 */ /* 0x000e220000000a00 */
[----:B------:R-:W-:Y:S01]  /*06d0*/  IMAD R7, R5, UR4, R0 ;  /* 0x0000000405077c24 */ /* 0x000fe2000f8e0200 */
[----:B------:R-:W1:Y:S01]  /*06e0*/  LDCU.64 UR10, c[0x0][0x380] ;  /* 0x00007000ff0a77ac */ /* 0x000e620008000a00 */
[----:B------:R-:W-:-:S05]  /*06f0*/  IADD3 R2, P0, PT, R4, UR4, RZ ;  /* 0x0000000404027c10 */ /* 0x000fca000ff1e0ff */
[----:B------:R-:W2:Y:S01]  /*0700*/  LDC.64 R28, c[0x0][0x380] ;  /* 0x0000e000ff1c7b82 */ /* 0x000ea20000000a00 */
[----:B0-----:R-:W-:Y:S01]  /*0710*/  IMAD.WIDE R12, R7, 0x2, R12 ;  /* 0x00000002070c7825 */ /* 0x001fe200078e020c */
[----:B------:R-:W-:-:S04]  /*0720*/  IADD3 R7, PT, PT, R4, UR4, RZ ;  /* 0x0000000404077c10 */ /* 0x000fc8000fffe0ff */
[----:B------:R0:W3:Y:S01]  /*0730*/  LDG.E.U16 R19, desc[UR8][R12.64] ;  /* 0x000000080c137981 */ /* 0x0000e2000c1e1500 */
[----:B------:R-:W-:-:S04]  /*0740*/  IMAD.WIDE R26, R5, 0x2, R12 ;  /* 0x00000002051a7825 */ /* 0x000fc800078e020c */
[----:B--2---:R-:W-:Y:S01]  /*0750*/  IMAD.WIDE.U32 R28, R7, 0x2, R28 ;  /* 0x00000002071c7825 */ /* 0x004fe200078e001c */
[----:B------:R-:W-:Y:S01]  /*0760*/  IADD3.X R7, PT, PT, RZ, RZ, RZ, P0, !PT ;  /* 0x000000ffff077210 */ /* 0x000fe200007fe4ff */
[----:B------:R-:W2:Y:S01]  /*0770*/  LDG.E.U16 R20, desc[UR8][R26.64] ;  /* 0x000000081a147981 */ /* 0x000ea2000c1e1500 */
[----:B-1----:R-:W-:Y:S01]  /*0780*/  LEA R6, P0, R2, UR10, 0x1 ;  /* 0x0000000a02067c11 */ /* 0x002fe2000f8008ff */
[----:B------:R-:W-:-:S03]  /*0790*/  IMAD.WIDE R14, R5, 0x2, R26 ;  /* 0x00000002050e7825 */ /* 0x000fc600078e021a */
[----:B------:R-:W-:Y:S02]  /*07a0*/  LEA.HI.X R7, R2, UR11, R7, 0x1, P0 ;  /* 0x0000000b02077c11 */ /* 0x000fe400080f0c07 */
[----:B------:R-:W3:Y:S01]  /*07b0*/  LDG.E.U16 R2, desc[UR8][R28.64] ;  /* 0x000000081c027981 */ /* 0x000ee2000c1e1500 */
[----:B------:R-:W-:-:S03]  /*07c0*/  IMAD.WIDE R16, R5, 0x2, R14 ;  /* 0x0000000205107825 */ /* 0x000fc600078e020e */
[----:B------:R-:W2:Y:S01]  /*07d0*/  LDG.E.U16 R21, desc[UR8][R6.64+0x2] ;  /* 0x0000020806157981 */ /* 0x000ea2000c1e1500 */
[----:B------:R-:W-:-:S03]  /*07e0*/  IMAD.WIDE R8, R5, 0x2, R16 ;  /* 0x0000000205087825 */ /* 0x000fc600078e0210 */
[----:B------:R1:W4:Y:S04]  /*07f0*/  LDG.E.U16 R22, desc[UR8][R14.64] ;  /* 0x000000080e167981 */ /* 0x000328000c1e1500 */
[----:B------:R-:W4:Y:S01]  /*0800*/  LDG.E.U16 R23, desc[UR8][R6.64+0x4] ;  /* 0x0000040806177981 */ /* 0x000f22000c1e1500 */
[----:B------:R-:W-:-:S03]  /*0810*/  IMAD.WIDE R10, R5, 0x2, R8 ;  /* 0x00000002050a7825 */ /* 0x000fc600078e0208 */
[----:B------:R-:W5:Y:S04]  /*0820*/  LDG.E.U16 R16, desc[UR8][R16.64] ;  /* 0x0000000810107981 */ /* 0x000f68000c1e1500 */
[----:B------:R-:W5:Y:S01]  /*0830*/  LDG.E.U16 R25, desc[UR8][R6.64+0x6] ;  /* 0x0000060806197981 */ /* 0x000f62000c1e1500 */
[----:B0-----:R-:W-:-:S03]  /*0840*/  IMAD.WIDE R12, R5, 0x2, R10 ;  /* 0x00000002050c7825 */ /* 0x001fc600078e020a */
[----:B------:R-:W5:Y:S04]  /*0850*/  LDG.E.U16 R8, desc[UR8][R8.64] ;  /* 0x0000000808087981 */ /* 0x000f68000c1e1500 */
[----:B------:R-:W5:Y:S01]  /*0860*/  LDG.E.U16 R29, desc[UR8][R6.64+0x8] ;  /* 0x00000808061d7981 */ /* 0x000f62000c1e1500 */
[----:B-1----:R-:W-:-:S03]  /*0870*/  IMAD.WIDE R14, R5, 0x2, R12 ;  /* 0x00000002050e7825 */ /* 0x002fc600078e020c */
[----:B------:R-:W5:Y:S04]  /*0880*/  LDG.E.U16 R11, desc[UR8][R10.64] ;  /* 0x000000080a0b7981 */ /* 0x000f68000c1e1500 */
[----:B------:R-:W5:Y:S04]  /*0890*/  LDG.E.U16 R24, desc[UR8][R6.64+0xa] ;  /* 0x00000a0806187981 */ /* 0x000f68000c1e1500 */
[----:B------:R0:W5:Y:S04]  /*08a0*/  LDG.E.U16 R27, desc[UR8][R12.64] ;  /* 0x000000080c1b7981 */ /* 0x000168000c1e1500 */
[----:B------:R-:W5:Y:S04]  /*08b0*/  LDG.E.U16 R26, desc[UR8][R6.64+0xc] ;  /* 0x00000c08061a7981 */ /* 0x000f68000c1e1500 */
[----:B------:R-:W5:Y:S04]  /*08c0*/  LDG.E.U16 R17, desc[UR8][R6.64+0xe] ;  /* 0x00000e0806117981 */ /* 0x000f68000c1e1500 */
[----:B------:R-:W5:Y:S01]  /*08d0*/  LDG.E.U16 R14, desc[UR8][R14.64] ;  /* 0x000000080e0e7981 */ /* 0x000f62000c1e1500 */
[----:B------:R-:W-:Y:S01]  /*08e0*/  UIADD3 UR4, UPT, UPT, UR4, 0x8, URZ ;  /* 0x0000000804047890 */ /* 0x000fe2000fffe0ff */
[----:B---3--:R-:W-:-:S04]  /*08f0*/  HFMA2 R2, R2.H0_H0, R19.H0_H0, R18.H0_H0 ;  /* 0x2000001302027231 */ /* 0x008fc80000040812 */
[----:B--2---:R-:W-:-:S04]  /*0900*/  HFMA2 R2, R21.H0_H0, R20.H0_H0, R2.H0_H0 ;  /* 0x2000001415027231 */ /* 0x004fc80000040802 */
[----:B----4-:R-:W-:-:S04]  /*0910*/  HFMA2 R2, R23.H0_H0, R22.H0_H0, R2.H0_H0 ;  /* 0x2000001617027231 */ /* 0x010fc80000040802 */
[----:B-----5:R-:W-:-:S04]  /*0920*/  HFMA2 R2, R25.H0_H0, R16.H0_H0, R2.H0_H0 ;  /* 0x2000001019027231 */ /* 0x020fc80000040802 */
[----:B------:R-:W-:-:S04]  /*0930*/  HFMA2 R2, R29.H0_H0, R8.H0_H0, R2.H0_H0 ;  /* 0x200000081d027231 */ /* 0x000fc80000040802 */
[----:B0-----:R-:W-:-:S04]  /*0940*/  HFMA2 R13, R24.H0_H0, R11.H0_H0, R2.H0_H0 ;  /* 0x2000000b180d7231 */ /* 0x001fc80000040802 */
[----:B------:R-:W-:-:S04]  /*0950*/  HFMA2 R13, R26.H0_H0, R27.H0_H0, R13.H0_H0 ;  /* 0x2000001b1a0d7231 */ /* 0x000fc8000004080d */
[----:B------:R-:W-:-:S07]  /*0960*/  HFMA2 R18, R17.H0_H0, R14.H0_H0, R13.H0_H0 ;  /* 0x2000000e11127231 */ /* 0x000fce000004080d */
.L_x_11:
[----:B------:R-:W-:Y:S05]  /*0970*/  BRA.U !UP1, `(.L_x_8) ;  /* 0x0000000109d07547 */ /* 0x000fea000b800000 */
[----:B------:R-:W-:Y:S02]  /*0980*/  UISETP.GE.U32.AND UP0, UPT, UR7, 0x4, UPT ;  /* 0x000000040700788c */ /* 0x000fe4000bf06070 */
[----:B------:R-:W-:-:S04]  /*0990*/  ULOP3.LUT UR5, UR5, 0x3, URZ, 0xc0, !UPT ;  /* 0x0000000305057892 */ /* 0x000fc8000f8ec0ff */
[----:B------:R-:W-:-:S03]  /*09a0*/  UISETP.NE.AND UP1, UPT, UR5, URZ, UPT ;  /* 0x000000ff0500728c */ /* 0x000fc6000bf25270 */
[----:B------:R-:W-:Y:S08]  /*09b0*/  BRA.U !UP0, `(.L_x_12) ;  /* 0x00000001086c7547 */ /* 0x000ff0000b800000 */
[----:B------:R-:W0:Y:S01]  /*09c0*/  LDC.64 R8, c[0x0][0x388] ;  /* 0x0000e200ff087b82 */ /* 0x000e220000000a00 */
[----:B------:R-:W1:Y:S01]  /*09d0*/  LDCU.64 UR6, c[0x0][0x380] ;  /* 0x00007000ff0677ac */ /* 0x000e620008000a00 */
[----:B------:R-:W-:Y:S01]  /*09e0*/  IMAD R11, R5, UR4, R0 ;  /* 0x00000004050b7c24 */ /* 0x000fe2000f8e0200 */
[C---:B------:R-:W-:Y:S02]  /*09f0*/  IADD3 R13, PT, PT, R4.reuse, UR4, RZ ;  /* 0x00000004040d7c10 */ /* 0x040fe4000fffe0ff */
[----:B------:R-:W-:-:S03]  /*0a00*/  IADD3 R2, P0, PT, R4, UR4, RZ ;  /* 0x0000000404027c10 */ /* 0x000fc6000ff1e0ff */
[----:B------:R-:W2:Y:S01]  /*0a10*/  LDC.64 R6, c[0x0][0x380] ;  /* 0x0000e000ff067b82 */ /* 0x000ea20000000a00 */
[----:B0-----:R-:W-:-:S04]  /*0a20*/  IMAD.WIDE R10, R11, 0x2, R8 ;  /* 0x000000020b0a7825 */ /* 0x001fc800078e0208 */
[----:B--2---:R-:W-:Y:S01]  /*0a30*/  IMAD.WIDE.U32 R8, R13, 0x2, R6 ;  /* 0x000000020d087825 */ /* 0x004fe200078e0006 */
[----:B------:R-:W-:Y:S02]  /*0a40*/  IADD3.X R7, PT, PT, RZ, RZ, RZ, P0, !PT ;  /* 0x000000ffff077210 */ /* 0x000fe400007fe4ff */
[C---:B-1----:R-:W-:Y:S01]  /*0a50*/  LEA R6, P0, R2.reuse, UR6, 0x1 ;  /* 0x0000000602067c11 */ /* 0x042fe2000f8008ff */
[----:B------:R-:W-:Y:S02]  /*0a60*/  IMAD.WIDE R12, R5, 0x2, R10 ;  /* 0x00000002050c7825 */ /* 0x000fe400078e020a */
[----:B------:R-:W2:Y:S01]  /*0a70*/  LDG.E.U16 R9, desc[UR8][R8.64] ;  /* 0x0000000808097981 */ /* 0x000ea2000c1e1500 */
[----:B------:R-:W-:-:S03]  /*0a80*/  LEA.HI.X R7, R2, UR7, R7, 0x1, P0 ;  /* 0x0000000702077c11 */ /* 0x000fc600080f0c07 */
[----:B------:R-:W2:Y:S01]  /*0a90*/  LDG.E.U16 R10, desc[UR8][R10.64] ;  /* 0x000000080a0a7981 */ /* 0x000ea2000c1e1500 */
[----:B------:R-:W-:-:S03]  /*0aa0*/  IMAD.WIDE R14, R5, 0x2, R12 ;  /* 0x00000002050e7825 */ /* 0x000fc600078e020c */
[----:B------:R-:W3:Y:S04]  /*0ab0*/  LDG.E.U16 R12, desc[UR8][R12.64] ;  /* 0x000000080c0c7981 */ /* 0x000ee8000c1e1500 */
[----:B------:R-:W3:Y:S01]  /*0ac0*/  LDG.E.U16 R2, desc[UR8][R6.64+0x2] ;  /* 0x0000020806027981 */ /* 0x000ee2000c1e1500 */
[----:B------:R-:W-:-:S03]  /*0ad0*/  IMAD.WIDE R16, R5, 0x2, R14 ;  /* 0x0000000205107825 */ /* 0x000fc600078e020e */
[----:B------:R-:W4:Y:S04]  /*0ae0*/  LDG.E.U16 R20, desc[UR8][R14.64] ;  /* 0x000000080e147981 */ /* 0x000f28000c1e1500 */
[----:B------:R-:W4:Y:S04]  /*0af0*/  LDG.E.U16 R19, desc[UR8][R6.64+0x4] ;  /* 0x0000040806137981 */ /* 0x000f28000c1e1500 */
[----:B------:R-:W5:Y:S04]  /*0b00*/  LDG.E.U16 R21, desc[UR8][R6.64+0x6] ;  /* 0x0000060806157981 */ /* 0x000f68000c1e1500 */
[----:B------:R-:W5:Y:S01]  /*0b10*/  LDG.E.U16 R16, desc[UR8][R16.64] ;  /* 0x0000000810107981 */ /* 0x000f62000c1e1500 */
[----:B------:R-:W-:Y:S01]  /*0b20*/  UIADD3 UR4, UPT, UPT, UR4, 0x4, URZ ;  /* 0x0000000404047890 */ /* 0x000fe2000fffe0ff */
[----:B--2---:R-:W-:-:S04]  /*0b30*/  HFMA2 R9, R9.H0_H0, R10.H0_H0, R18.H0_H0 ;  /* 0x2000000a09097231 */ /* 0x004fc80000040812 */
[----:B---3--:R-:W-:-:S04]  /*0b40*/  HFMA2 R2, R2.H0_H0, R12.H0_H0, R9.H0_H0 ;  /* 0x2000000c02027231 */ /* 0x008fc80000040809 */
[----:B----4-:R-:W-:-:S04]  /*0b50*/  HFMA2 R2, R19.H0_H0, R20.H0_H0, R2.H0_H0 ;  /* 0x2000001413027231 */ /* 0x010fc80000040802 */
[----:B-----5:R-:W-:-:S07]  /*0b60*/  HFMA2 R18, R21.H0_H0, R16.H0_H0, R2.H0_H0 ;  /* 0x2000001015127231 */ /* 0x020fce0000040802 */
.L_x_12:
[----:B------:R-:W-:Y:S05]  /*0b70*/  BRA.U !UP1, `(.L_x_8) ;  /* 0x0000000109507547 */ /* 0x000fea000b800000 */
[----:B------:R-:W0:Y:S01]  /*0b80*/  LDC.64 R8, c[0x0][0x380] ;  /* 0x0000e000ff087b82 */ /* 0x000e220000000a00 */
[----:B------:R-:W-:Y:S01]  /*0b90*/  IADD3 R11, PT, PT, R4, UR4, RZ ;  /* 0x00000004040b7c10 */ /* 0x000fe2000fffe0ff */
[----:B------:R-:W-:Y:S01]  /*0ba0*/  IMAD R2, R5, UR4, R0 ;  /* 0x0000000405027c24 */ /* 0x000fe2000f8e0200 */
[----:B------:R-:W-:-:S05]  /*0bb0*/  UIADD3 UR5, UPT, UPT, -UR5, URZ, URZ ;  /* 0x000000ff05057290 */ /* 0x000fca000fffe1ff */
[----:B------:R-:W1:Y:S01]  /*0bc0*/  LDC.64 R6, c[0x0][0x388] ;  /* 0x0000e200ff067b82 */ /* 0x000e620000000a00 */
[----:B0-----:R-:W-:-:S03]  /*0bd0*/  IMAD.WIDE.U32 R8, R11, 0x2, R8 ;  /* 0x000000020b087825 */ /* 0x001fc600078e0008 */
[----:B------:R-:W-:Y:S02]  /*0be0*/  MOV R4, R8 ;  /* 0x0000000800047202 */ /* 0x000fe40000000f00 */
[----:B------:R-:W-:-:S07]  /*0bf0*/  MOV R13, R9 ;  /* 0x00000009000d7202 */ /* 0x000fce0000000f00 */
.L_x_13:
[----:B-1----:R-:W-:Y:S01]  /*0c00*/  IMAD.WIDE R8, R2, 0x2, R6 ;  /* 0x0000000202087825 */ /* 0x002fe200078e0206 */
[----:B------:R-:W-:Y:S02]  /*0c10*/  MOV R11, R13 ;  /* 0x0000000d000b7202 */ /* 0x000fe40000000f00 */
[----:B------:R-:W-:-:S03]  /*0c20*/  MOV R10, R4 ;  /* 0x00000004000a7202 */ /* 0x000fc60000000f00 */
[----:B------:R-:W2:Y:S04]  /*0c30*/  LDG.E.U16 R8, desc[UR8][R8.64] ;  /* 0x0000000808087981 */ /* 0x000ea8000c1e1500 */
[----:B------:R-:W2:Y:S01]  /*0c40*/  LDG.E.U16 R11, desc[UR8][R10.64] ;  /* 0x000000080a0b7981 */ /* 0x000ea2000c1e1500 */
[----:B------:R-:W-:-:S04]  /*0c50*/  UIADD3 UR5, UPT, UPT, UR5, 0x1, URZ ;  /* 0x0000000105057890 */ /* 0x000fc8000fffe0ff */
[----:B------:R-:W-:Y:S01]  /*0c60*/  UISETP.NE.AND UP0, UPT, UR5, URZ, UPT ;  /* 0x000000ff0500728c */ /* 0x000fe2000bf05270 */
[----:B------:R-:W-:Y:S02]  /*0c70*/  IADD3 R4, P0, PT, R4, 0x2, RZ ;  /* 0x0000000204047810 */ /* 0x000fe40007f1e0ff */
[----:B------:R-:W-:Y:S02]  /*0c80*/  IADD3 R2, PT, PT, R2, R5, RZ ;  /* 0x0000000502027210 */ /* 0x000fe40007ffe0ff */
[----:B------:R-:W-:Y:S01]  /*0c90*/  IADD3.X R13, PT, PT, RZ, R13, RZ, P0, !PT ;  /* 0x0000000dff0d7210 */ /* 0x000fe200007fe4ff */
[----:B--2---:R-:W-:-:S03]  /*0ca0*/  HFMA2 R18, R11.H0_H0, R8.H0_H0, R18.H0_H0 ;  /* 0x200000080b127231 */ /* 0x004fc60000040812 */
[----:B------:R-:W-:Y:S05]  /*0cb0*/  BRA.U UP0, `(.L_x_13) ;  /* 0xfffffffd00d07547 */ /* 0x000fea000b83ffff */
.L_x_8:
[----:B------:R-:W0:Y:S01]  /*0cc0*/  LDC.64 R6, c[0x0][0x390] ;  /* 0x0000e400ff067b82 */ /* 0x000e220000000a00 */
[----:B------:R-:W-:-:S04]  /*0cd0*/  IMAD R3, R3, R5, R0 ;  /* 0x0000000503037224 */ /* 0x000fc800078e0200 */
[----:B0-----:R-:W-:-:S05]  /*0ce0*/  IMAD.WIDE R2, R3, 0x2, R6 ;  /* 0x0000000203027825 */ /* 0x001fca00078e0206 */
[----:B------:R-:W-:Y:S01]  /*0cf0*/  STG.E.U16 desc[UR8][R2.64], R18 ;  /* 0x0000001202007986 */ /* 0x000fe2000c101508 */
[----:B------:R-:W-:Y:S05]  /*0d00*/  EXIT ;  /* 0x000000000000794d */ /* 0x000fea0003800000 */
.L_x_14:
        /* <DEDUP_REMOVED lines=15> */
.L_x_17:


//--------------------- .nv.shared.reserved.0     --------------------------
	.section	.nv.shared.reserved.0,"aw",@nobits
	.weak		__nv_reservedSMEM_offset_0_alias
	.size		__nv_reservedSMEM_offset_0_alias, 0, 64
	.other		__nv_reservedSMEM_offset_0_alias,@"STO_CUDA_RESERVED_SHARED STV_DEFAULT"
__nv_reservedSMEM_offset_0_alias:
	.zero		0
	.zero		64


//--------------------- .nv.shared._Z24gemmWarpTilingKernelFp16PK6__halfS1_PS_iii --------------------------
	.section	.nv.shared._Z24gemmWarpTilingKernelFp16PK6__halfS1_PS_iii,"aw",@nobits
	.sectionflags	@""
	.align	2
.nv.shared._Z24gemmWarpTilingKernelFp16PK6__halfS1_PS_iii:
	.zero		5120


//--------------------- .nv.constant0._Z24gemmTensorCoreKernelFp16PK6__halfS1_PS_iii --------------------------
	.section	.nv.constant0._Z24gemmTensorCoreKernelFp16PK6__halfS1_PS_iii,"a",@progbits
	.sectionflags	@""
	.align	4
.nv.constant0._Z24gemmTensorCoreKernelFp16PK6__halfS1_PS_iii:
	.zero		932


//--------------------- .nv.constant0._Z24gemmWarpTilingKernelFp16PK6__halfS1_PS_iii --------------------------
	.section	.nv.constant0._Z24gemmWarpTilingKernelFp16PK6__halfS1_PS_iii,"a",@progbits
	.sectionflags	@""
	.align	4
.nv.constant0._Z24gemmWarpTilingKernelFp16PK6__halfS1_PS_iii:
	.zero		932


//--------------------- .nv.constant0._Z19gemmBasicKernelFp16PK6__halfS1_PS_iii --------------------------
	.section	.nv.constant0._Z19gemmBasicKernelFp16PK6__halfS1_PS_iii,"a",@progbits
	.sectionflags	@""
	.align	4
.nv.constant0._Z19gemmBasicKernelFp16PK6__halfS1_PS_iii:
	.zero		932


//--------------------- SYMBOLS --------------------------

	.type		.nv.reservedSmem.offset0,@object
	.size		.nv.reservedSmem.offset0,0x4
	.type		.nv.reservedSmem.cap,@object
	.size		.nv.reservedSmem.cap,0x4
